def attn_fwd(
    Q,
    K,
    V,
    Out,
    Lse,
    sm_scale,
    stride_qz,
    stride_qh,
    stride_qm,
    stride_qk,
    stride_kz,
    stride_kh,
    stride_kn,
    stride_kk,
    stride_vz,
    stride_vh,
    stride_vn,
    stride_vk,
    stride_oz,
    stride_oh,
    stride_om,
    stride_ok,
    seqlen_q,
    seqlen_k,
    BLOCK_M: tl.constexpr,
    BLOCK_N: tl.constexpr,
    HEAD_DIM: tl.constexpr,
    CAUSAL: tl.constexpr,
):
    start_m = tl.program_id(0)
    off_hz = tl.program_id(1)
    q_off = off_hz * stride_qh
    k_off = off_hz * stride_kh
    v_off = off_hz * stride_vh
    offs_m = start_m * BLOCK_M + tl.arange(0, BLOCK_M)
    offs_d = tl.arange(0, HEAD_DIM)
    offs_n = tl.arange(0, BLOCK_N)
    q_ptrs = Q + q_off + offs_m[:, None] * stride_qm + offs_d[None, :] * stride_qk
    k_ptrs = K + k_off + offs_d[:, None] * stride_kk + offs_n[None, :] * stride_kn
    v_ptrs = V + v_off + offs_n[:, None] * stride_vn + offs_d[None, :] * stride_vk
    m_i = tl.full([BLOCK_M], float("-inf"), dtype=tl.float32)
    l_i = tl.zeros([BLOCK_M], dtype=tl.float32) + 1.0
    acc = tl.zeros([BLOCK_M, HEAD_DIM], dtype=tl.float32)
    q = tl.load(q_ptrs)
    acc, l_i, m_i = _attn_fwd_inner(
        acc,
        l_i,
        m_i,
        q,
        k_ptrs,
        v_ptrs,
        sm_scale,
        stride_kn,
        stride_vn,
        start_m,
        seqlen_k,
        BLOCK_M,
        BLOCK_N,
        HEAD_DIM,
        CAUSAL,
    )
    acc = acc / l_i[:, None]
    lse = m_i + tl.math.log2(l_i) / 1.4426950408889634
    o_ptrs = (
        Out
        + off_hz * stride_oh
        + offs_m[:, None] * stride_om
        + offs_d[None, :] * stride_ok
    )
    tl.store(o_ptrs, acc.to(Out.dtype.element_ty))
    tl.store(Lse + off_hz * seqlen_q + offs_m, lse)

# config = {"BLOCK_M": 128, "BLOCK_N": 16, "HEAD_DIM": 256, "arch": "sm_100", "causal": true, "dtype": "fp16", "num_stages": 3, "num_warps": 8}
# arch = sm_100


// ===== COMPILED SASS (sm_100a) =====

	.target	sm_100a

	.elftype	@"ET_EXEC"


//--------------------- .note.nv.tkinfo           --------------------------
	.section	.note.nv.tkinfo,"",@"SHT_NOTE"
	.sectionflags	@"SHF_NOTE_NV_TKINFO"
	.tkinfo
        /*0018*/ 	.word	0x00000081
        /*0030*/ 	.string	""
        /*0030*/ 	.string	"ptxas-blackwell"
        /*0030*/ 	.string	"Cuda compilation tools, release 12.9, V12.9.86"
        /*0030*/ 	.string	"Build cuda_12.9.r12.9/compiler.36037853_0"
        /*0030*/ 	.string	"-v  -suppress-debug-info  -lineinfo  -arch sm_100a "



//--------------------- .note.nv.cuver            --------------------------
	.section	.note.nv.cuver,"",@"SHT_NOTE"
	.sectionflags	@"SHF_NOTE_NV_CUVER"
        /*0018*/ 	.short	0x0001
        /*001a*/ 	.short	0x0064
        /*001c*/ 	.short	0x0001
        /*001e*/ 	.short	0x0000
        /*0020*/ 	.short	0x0001
        /*0022*/ 	.short	0x0000


//--------------------- .nv.info                  --------------------------
	.section	.nv.info,"",@"SHT_CUDA_INFO"
	.align	4


	//----- nvinfo : EIATTR_REGCOUNT
	.align		4
        /*0000*/ 	.byte	0x04, 0x2f
        /*0002*/ 	.short	(.L_5 - .L_4)
	.align		4
.L_4:
        /*0004*/ 	.word	index@(attn_fwd)
        /*0008*/ 	.word	0x000000fb


	//----- nvinfo : EIATTR_FRAME_SIZE
	.align		4
.L_5:
        /*000c*/ 	.byte	0x04, 0x11
        /*000e*/ 	.short	(.L_7 - .L_6)
	.align		4
.L_6:
        /*0010*/ 	.word	index@($__internal_2_$__cuda_sm10x_tcgen05_guardrail_trap_unallocated_columns_being_dealloced)
        /*0014*/ 	.word	0x00000000


	//----- nvinfo : EIATTR_FRAME_SIZE
	.align		4
.L_7:
        /*0018*/ 	.byte	0x04, 0x11
        /*001a*/ 	.short	(.L_9 - .L_8)
	.align		4
.L_8:
        /*001c*/ 	.word	index@($__internal_1_$__cuda_sm10x_tcgen05_guardrail_trap_phase_invalid_during_alloc)
        /*0020*/ 	.word	0x00000000


	//----- nvinfo : EIATTR_FRAME_SIZE
	.align		4
.L_9:
        /*0024*/ 	.byte	0x04, 0x11
        /*0026*/ 	.short	(.L_11 - .L_10)
	.align		4
.L_10:
        /*0028*/ 	.word	index@($__internal_0_$__cuda_sm10x_tcgen05_guardrail_trap_col_being_dealloced_not_returned_by_alloc)
        /*002c*/ 	.word	0x00000000


	//----- nvinfo : EIATTR_FRAME_SIZE
	.align		4
.L_11:
        /*0030*/ 	.byte	0x04, 0x11
        /*0032*/ 	.short	(.L_13 - .L_12)
	.align		4
.L_12:
        /*0034*/ 	.word	index@(attn_fwd)
        /*0038*/ 	.word	0x00000000


	//----- nvinfo : EIATTR_MIN_STACK_SIZE
	.align		4
.L_13:
        /*003c*/ 	.byte	0x04, 0x12
        /*003e*/ 	.short	(.L_15 - .L_14)
	.align		4
.L_14:
        /*0040*/ 	.word	index@(attn_fwd)
        /*0044*/ 	.word	0x00000000
.L_15:


//--------------------- .nv.info.attn_fwd         --------------------------
	.section	.nv.info.attn_fwd,"",@"SHT_CUDA_INFO"
	.sectionflags	@""
	.align	4


	//----- nvinfo : EIATTR_CUDA_API_VERSION
	.align		4
        /*0000*/ 	.byte	0x04, 0x37
        /*0002*/ 	.short	(.L_17 - .L_16)
.L_16:
        /*0004*/ 	.word	0x00000081


	//----- nvinfo : EIATTR_KPARAM_INFO
	.align		4
.L_17:
        /*0008*/ 	.byte	0x04, 0x17
        /*000a*/ 	.short	(.L_19 - .L_18)
.L_18:
        /*000c*/ 	.word	0x00000000
        /*0010*/ 	.short	0x0019
        /*0012*/ 	.short	0x0080
        /*0014*/ 	.byte	0x00, 0xf4, 0x21, 0x00


	//----- nvinfo : EIATTR_KPARAM_INFO
	.align		4
.L_19:
        /*0018*/ 	.byte	0x04, 0x17
        /*001a*/ 	.short	(.L_21 - .L_20)
.L_20:
        /*001c*/ 	.word	0x00000000
        /*0020*/ 	.short	0x0018
        /*0022*/ 	.short	0x0078
        /*0024*/ 	.byte	0x00, 0xf4, 0x21, 0x00


	//----- nvinfo : EIATTR_KPARAM_INFO
	.align		4
.L_21:
        /*0028*/ 	.byte	0x04, 0x17
        /*002a*/ 	.short	(.L_23 - .L_22)
.L_22:
        /*002c*/ 	.word	0x00000000
        /*0030*/ 	.short	0x0017
        /*0032*/ 	.short	0x0070
        /*0034*/ 	.byte	0x00, 0xf0, 0x11, 0x00


	//----- nvinfo : EIATTR_KPARAM_INFO
	.align		4
.L_23:
        /*0038*/ 	.byte	0x04, 0x17
        /*003a*/ 	.short	(.L_25 - .L_24)
.L_24:
        /*003c*/ 	.word	0x00000000
        /*0040*/ 	.short	0x0016
        /*0042*/ 	.short	0x006c
        /*0044*/ 	.byte	0x00, 0xf0, 0x11, 0x00


	//----- nvinfo : EIATTR_KPARAM_INFO
	.align		4
.L_25:
        /*0048*/ 	.byte	0x04, 0x17
        /*004a*/ 	.short	(.L_27 - .L_26)
.L_26:
        /*004c*/ 	.word	0x00000000
        /*0050*/ 	.short	0x0015
        /*0052*/ 	.short	0x0068
        /*0054*/ 	.byte	0x00, 0xf0, 0x11, 0x00


	//----- nvinfo : EIATTR_KPARAM_INFO
	.align		4
.L_27:
        /*0058*/ 	.byte	0x04, 0x17
        /*005a*/ 	.short	(.L_29 - .L_28)
.L_28:
        /*005c*/ 	.word	0x00000000
        /*0060*/ 	.short	0x0014
        /*0062*/ 	.short	0x0064
        /*0064*/ 	.byte	0x00, 0xf0, 0x11, 0x00


	//----- nvinfo : EIATTR_KPARAM_INFO
	.align		4
.L_29:
        /*0068*/ 	.byte	0x04, 0x17
        /*006a*/ 	.short	(.L_31 - .L_30)
.L_30:
        /*006c*/ 	.word	0x00000000
        /*0070*/ 	.short	0x0013
        /*0072*/ 	.short	0x0060
        /*0074*/ 	.byte	0x00, 0xf0, 0x11, 0x00


	//----- nvinfo : EIATTR_KPARAM_INFO
	.align		4
.L_31:
        /*0078*/ 	.byte	0x04, 0x17
        /*007a*/ 	.short	(.L_33 - .L_32)
.L_32:
        /*007c*/ 	.word	0x00000000
        /*0080*/ 	.short	0x0012
        /*0082*/ 	.short	0x005c
        /*0084*/ 	.byte	0x00, 0xf0, 0x11, 0x00


	//----- nvinfo : EIATTR_KPARAM_INFO
	.align		4
.L_33:
        /*0088*/ 	.byte	0x04, 0x17
        /*008a*/ 	.short	(.L_35 - .L_34)
.L_34:
        /*008c*/ 	.word	0x00000000
        /*0090*/ 	.short	0x0011
        /*0092*/ 	.short	0x0058
        /*0094*/ 	.byte	0x00, 0xf0, 0x11, 0x00


	//----- nvinfo : EIATTR_KPARAM_INFO
	.align		4
.L_35:
        /*0098*/ 	.byte	0x04, 0x17
        /*009a*/ 	.short	(.L_37 - .L_36)
.L_36:
        /*009c*/ 	.word	0x00000000
        /*00a0*/ 	.short	0x0010
        /*00a2*/ 	.short	0x0054
        /*00a4*/ 	.byte	0x00, 0xf0, 0x11, 0x00


	//----- nvinfo : EIATTR_KPARAM_INFO
	.align		4
.L_37:
        /*00a8*/ 	.byte	0x04, 0x17
        /*00aa*/ 	.short	(.L_39 - .L_38)
.L_38:
        /*00ac*/ 	.word	0x00000000
        /*00b0*/ 	.short	0x000f
        /*00b2*/ 	.short	0x0050
        /*00b4*/ 	.byte	0x00, 0xf0, 0x11, 0x00


	//----- nvinfo : EIATTR_KPARAM_INFO
	.align		4
.L_39:
        /*00b8*/ 	.byte	0x04, 0x17
        /*00ba*/ 	.short	(.L_41 - .L_40)
.L_40:
        /*00bc*/ 	.word	0x00000000
        /*00c0*/ 	.short	0x000e
        /*00c2*/ 	.short	0x004c
        /*00c4*/ 	.byte	0x00, 0xf0, 0x11, 0x00


	//----- nvinfo : EIATTR_KPARAM_INFO
	.align		4
.L_41:
        /*00c8*/ 	.byte	0x04, 0x17
        /*00ca*/ 	.short	(.L_43 - .L_42)
.L_42:
        /*00cc*/ 	.word	0x00000000
        /*00d0*/ 	.short	0x000d
        /*00d2*/ 	.short	0x0048
        /*00d4*/ 	.byte	0x00, 0xf0, 0x11, 0x00


	//----- nvinfo : EIATTR_KPARAM_INFO
	.align		4
.L_43:
        /*00d8*/ 	.byte	0x04, 0x17
        /*00da*/ 	.short	(.L_45 - .L_44)
.L_44:
        /*00dc*/ 	.word	0x00000000
        /*00e0*/ 	.short	0x000c
        /*00e2*/ 	.short	0x0044
        /*00e4*/ 	.byte	0x00, 0xf0, 0x11, 0x00


	//----- nvinfo : EIATTR_KPARAM_INFO
	.align		4
.L_45:
        /*00e8*/ 	.byte	0x04, 0x17
        /*00ea*/ 	.short	(.L_47 - .L_46)
.L_46:
        /*00ec*/ 	.word	0x00000000
        /*00f0*/ 	.short	0x000b
        /*00f2*/ 	.short	0x0040
        /*00f4*/ 	.byte	0x00, 0xf0, 0x11, 0x00


	//----- nvinfo : EIATTR_KPARAM_INFO
	.align		4
.L_47:
        /*00f8*/ 	.byte	0x04, 0x17
        /*00fa*/ 	.short	(.L_49 - .L_48)
.L_48:
        /*00fc*/ 	.word	0x00000000
        /*0100*/ 	.short	0x000a
        /*0102*/ 	.short	0x003c
        /*0104*/ 	.byte	0x00, 0xf0, 0x11, 0x00


	//----- nvinfo : EIATTR_KPARAM_INFO
	.align		4
.L_49:
        /*0108*/ 	.byte	0x04, 0x17
        /*010a*/ 	.short	(.L_51 - .L_50)
.L_50:
        /*010c*/ 	.word	0x00000000
        /*0110*/ 	.short	0x0009
        /*0112*/ 	.short	0x0038
        /*0114*/ 	.byte	0x00, 0xf0, 0x11, 0x00


	//----- nvinfo : EIATTR_KPARAM_INFO
	.align		4
.L_51:
        /*0118*/ 	.byte	0x04, 0x17
        /*011a*/ 	.short	(.L_53 - .L_52)
.L_52:
        /*011c*/ 	.word	0x00000000
        /*0120*/ 	.short	0x0008
        /*0122*/ 	.short	0x0034
        /*0124*/ 	.byte	0x00, 0xf0, 0x11, 0x00


	//----- nvinfo : EIATTR_KPARAM_INFO
	.align		4
.L_53:
        /*0128*/ 	.byte	0x04, 0x17
        /*012a*/ 	.short	(.L_55 - .L_54)
.L_54:
        /*012c*/ 	.word	0x00000000
        /*0130*/ 	.short	0x0007
        /*0132*/ 	.short	0x0030
        /*0134*/ 	.byte	0x00, 0xf0, 0x11, 0x00


	//----- nvinfo : EIATTR_KPARAM_INFO
	.align		4
.L_55:
        /*0138*/ 	.byte	0x04, 0x17
        /*013a*/ 	.short	(.L_57 - .L_56)
.L_56:
        /*013c*/ 	.word	0x00000000
        /*0140*/ 	.short	0x0006
        /*0142*/ 	.short	0x002c
        /*0144*/ 	.byte	0x00, 0xf0, 0x11, 0x00


	//----- nvinfo : EIATTR_KPARAM_INFO
	.align		4
.L_57:
        /*0148*/ 	.byte	0x04, 0x17
        /*014a*/ 	.short	(.L_59 - .L_58)
.L_58:
        /*014c*/ 	.word	0x00000000
        /*0150*/ 	.short	0x0005
        /*0152*/ 	.short	0x0028
        /*0154*/ 	.byte	0x00, 0xf0, 0x11, 0x00


	//----- nvinfo : EIATTR_KPARAM_INFO
	.align		4
.L_59:
        /*0158*/ 	.byte	0x04, 0x17
        /*015a*/ 	.short	(.L_61 - .L_60)
.L_60:
        /*015c*/ 	.word	0x00000000
        /*0160*/ 	.short	0x0004
        /*0162*/ 	.short	0x0020
        /*0164*/ 	.byte	0x00, 0xf4, 0x21, 0x00


	//----- nvinfo : EIATTR_KPARAM_INFO
	.align		4
.L_61:
        /*0168*/ 	.byte	0x04, 0x17
        /*016a*/ 	.short	(.L_63 - .L_62)
.L_62:
        /*016c*/ 	.word	0x00000000
        /*0170*/ 	.short	0x0003
        /*0172*/ 	.short	0x0018
        /*0174*/ 	.byte	0x00, 0xf4, 0x21, 0x00


	//----- nvinfo : EIATTR_KPARAM_INFO
	.align		4
.L_63:
        /*0178*/ 	.byte	0x04, 0x17
        /*017a*/ 	.short	(.L_65 - .L_64)
.L_64:
        /*017c*/ 	.word	0x00000000
        /*0180*/ 	.short	0x0002
        /*0182*/ 	.short	0x0010
        /*0184*/ 	.byte	0x00, 0xf4, 0x21, 0x00


	//----- nvinfo : EIATTR_KPARAM_INFO
	.align		4
.L_65:
        /*0188*/ 	.byte	0x04, 0x17
        /*018a*/ 	.short	(.L_67 - .L_66)
.L_66:
        /*018c*/ 	.word	0x00000000
        /*0190*/ 	.short	0x0001
        /*0192*/ 	.short	0x0008
        /*0194*/ 	.byte	0x00, 0xf4, 0x21, 0x00


	//----- nvinfo : EIATTR_KPARAM_INFO
	.align		4
.L_67:
        /*0198*/ 	.byte	0x04, 0x17
        /*019a*/ 	.short	(.L_69 - .L_68)
.L_68:
        /*019c*/ 	.word	0x00000000
        /*01a0*/ 	.short	0x0000
        /*01a2*/ 	.short	0x0000
        /*01a4*/ 	.byte	0x00, 0xf4, 0x21, 0x00


	//----- nvinfo : EIATTR_AT_ENTRY_FRAGMENTS
	.align		4
.L_69:
        /*01a8*/ 	.byte	0x04, 0x4f
        /*01aa*/ 	.short	(.L_71 - .L_70)


	//   ....[0]....
.L_70:
        /*01ac*/ 	.word	0x00000004


	//----- nvinfo : EIATTR_RESERVED_SMEM_USED
	.align		4
.L_71:
        /*01b0*/ 	.byte	0x01, 0x41
	.zero		2


	//----- nvinfo : EIATTR_SPARSE_MMA_MASK
	.align		4
        /*01b4*/ 	.byte	0x03, 0x50
        /*01b6*/ 	.short	0x0000


	//----- nvinfo : EIATTR_TCGEN05_1CTA_USED
	.align		4
        /*01b8*/ 	.byte	0x01, 0x51
	.zero		2


	//----- nvinfo : EIATTR_MAXREG_COUNT
	.align		4
        /*01bc*/ 	.byte	0x03, 0x1b
        /*01be*/ 	.short	0x00ff


	//----- nvinfo : EIATTR_NUM_BARRIERS
	.align		4
        /*01c0*/ 	.byte	0x02, 0x4c
        /*01c2*/ 	.byte	0x01
	.zero		1


	//----- nvinfo : EIATTR_INT_WARP_WIDE_INSTR_OFFSETS
	.align		4
        /*01c4*/ 	.byte	0x04, 0x31
        /*01c6*/ 	.short	(.L_73 - .L_72)


	//   ....[0]....
.L_72:
        /*01c8*/ 	.word	0x000026c0


	//   ....[1]....
        /*01cc*/ 	.word	0x000026e0


	//   ....[2]....
        /*01d0*/ 	.word	0x00003710


	//   ....[3]....
        /*01d4*/ 	.word	0x00003800


	//   ....[4]....
        /*01d8*/ 	.word	0x00005ff0


	//   ....[5]....
        /*01dc*/ 	.word	0x0000c370


	//   ....[6]....
        /*01e0*/ 	.word	0x0000c3c0


	//----- nvinfo : EIATTR_COOP_GROUP_MASK_REGIDS
	.align		4
.L_73:
        /*01e4*/ 	.byte	0x04, 0x29
        /*01e6*/ 	.short	(.L_75 - .L_74)


	//   ....[0]....
.L_74:
        /*01e8*/ 	.word	0xffffffff


	//   ....[1]....
        /*01ec*/ 	.word	0xffffffff


	//   ....[2]....
        /*01f0*/ 	.word	0xffffffff


	//   ....[3]....
        /*01f4*/ 	.word	0xffffffff


	//   ....[4]....
        /*01f8*/ 	.word	0xffffffff


	//   ....[5]....
        /*01fc*/ 	.word	0xffffffff


	//   ....[6]....
        /*0200*/ 	.word	0xffffffff


	//   ....[7]....
        /*0204*/ 	.word	0xffffffff


	//----- nvinfo : EIATTR_COOP_GROUP_INSTR_OFFSETS
	.align		4
.L_75:
        /*0208*/ 	.byte	0x04, 0x28
        /*020a*/ 	.short	(.L_77 - .L_76)


	//   ....[0]....
.L_76:
        /*020c*/ 	.word	0x00000060


	//   ....[1]....
        /*0210*/ 	.word	0x00000320


	//   ....[2]....
        /*0214*/ 	.word	0x000043d0


	//   ....[3]....
        /*0218*/ 	.word	0x00004e50


	//   ....[4]....
        /*021c*/ 	.word	0x00006830


	//   ....[5]....
        /*0220*/ 	.word	0x00006ae0


	//   ....[6]....
        /*0224*/ 	.word	0x0000c200


	//   ....[7]....
        /*0228*/ 	.word	0x0000c470


	//----- nvinfo : EIATTR_VRC_CTA_INIT_COUNT
	.align		4
.L_77:
        /*022c*/ 	.byte	0x02, 0x4a
        /*022e*/ 	.byte	0x80
	.zero		1


	//----- nvinfo : EIATTR_MBARRIER_INSTR_OFFSETS
	.align		4
        /*0230*/ 	.byte	0x04, 0x39
        /*0232*/ 	.short	(.L_79 - .L_78)


	//   ....[0]....
.L_78:
        /*0234*/ 	.word	0x00003280
        /*0238*/ 	.word	0x000000ff
        /*023c*/ 	.word	0x00016000
        /*0240*/ 	.short	0x0100
        /*0242*/ 	.byte	0x04
	.zero		1


	//   ....[1]....
        /*0244*/ 	.word	0x00003770
        /*0248*/ 	.word	0x000000ff
        /*024c*/ 	.word	0x00016008
        /*0250*/ 	.short	0x0100
        /*0252*/ 	.byte	0x04
	.zero		1


	//   ....[2]....
        /*0254*/ 	.word	0x00003970
        /*0258*/ 	.word	0x000000ff
        /*025c*/ 	.word	0x00012000
        /*0260*/ 	.short	0x0100
        /*0262*/ 	.byte	0x04
	.zero		1


	//   ....[3]....
        /*0264*/ 	.word	0x00003f80
        /*0268*/ 	.word	0x000000ff
        /*026c*/ 	.word	0x00012000
        /*0270*/ 	.short	0x010a
        /*0272*/ 	.byte	0x04
	.zero		1


	//   ....[4]....
        /*0274*/ 	.word	0x00004670
        /*0278*/ 	.word	0x000000ff
        /*027c*/ 	.word	0x00012000
        /*0280*/ 	.short	0x0108
        /*0282*/ 	.byte	0x04
	.zero		1


	//   ....[5]....
        /*0284*/ 	.word	0x00006130
        /*0288*/ 	.word	0x000000ff
        /*028c*/ 	.word	0x00016010
        /*0290*/ 	.short	0x0100
        /*0292*/ 	.byte	0x04
	.zero		1


	//   ....[6]....
        /*0294*/ 	.word	0x00006470
        /*0298*/ 	.word	0x000000ff
        /*029c*/ 	.word	0x00016010
        /*02a0*/ 	.short	0x010a
        /*02a2*/ 	.byte	0x04
	.zero		1


	//   ....[7]....
        /*02a4*/ 	.word	0x000065f0
        /*02a8*/ 	.word	0x000000ff
        /*02ac*/ 	.word	0x00016010
        /*02b0*/ 	.short	0x0108
        /*02b2*/ 	.byte	0x04
	.zero		1


	//   ....[8]....
        /*02b4*/ 	.word	0x00006a30
        /*02b8*/ 	.word	0x000000ea
        /*02bc*/ 	.word	0x00000000
        /*02c0*/ 	.short	0x010a
        /*02c2*/ 	.byte	0xff
	.zero		1


	//   ....[9]....
        /*02c4*/ 	.word	0x00007940
        /*02c8*/ 	.word	0x000000ea
        /*02cc*/ 	.word	0x00000000
        /*02d0*/ 	.short	0x010a
        /*02d2*/ 	.byte	0xff
	.zero		1


	//   ....[10]....
        /*02d4*/ 	.word	0x000079f0
        /*02d8*/ 	.word	0x000000ff
        /*02dc*/ 	.word	0x00016000
        /*02e0*/ 	.short	0x0108
        /*02e2*/ 	.byte	0x04
	.zero		1


	//   ....[11]....
        /*02e4*/ 	.word	0x00007a10
        /*02e8*/ 	.word	0x000000ff
        /*02ec*/ 	.word	0x00016008
        /*02f0*/ 	.short	0x0108
        /*02f2*/ 	.byte	0x04
	.zero		1


	//   ....[12]....
        /*02f4*/ 	.word	0x0000c490
        /*02f8*/ 	.word	0x000000ff
        /*02fc*/ 	.word	0x00012000
        /*0300*/ 	.short	0x010a
        /*0302*/ 	.byte	0x04
	.zero		1


	//   ....[13]....
        /*0304*/ 	.word	0x0000c4c0
        /*0308*/ 	.word	0x000000ff
        /*030c*/ 	.word	0x00016010
        /*0310*/ 	.short	0x010a
        /*0312*/ 	.byte	0x04
	.zero		1


	//   ....[14]....
        /*0314*/ 	.word	0x0000c4f0
        /*0318*/ 	.word	0x000000ea
        /*031c*/ 	.word	0x00000000
        /*0320*/ 	.short	0x010a
        /*0322*/ 	.byte	0xff
	.zero		1


	//   ....[15]....
        /*0324*/ 	.word	0x0000c520
        /*0328*/ 	.word	0x000000ea
        /*032c*/ 	.word	0x00000000
        /*0330*/ 	.short	0x010a
        /*0332*/ 	.byte	0xff
	.zero		1


	//----- nvinfo : EIATTR_NUM_MBARRIERS
	.align		4
.L_79:
        /*0334*/ 	.byte	0x03, 0x38
        /*0336*/ 	.short	0xffff


	//----- nvinfo : EIATTR_EXIT_INSTR_OFFSETS
	.align		4
        /*0338*/ 	.byte	0x04, 0x1c
        /*033a*/ 	.short	(.L_81 - .L_80)


	//   ....[0]....
.L_80:
        /*033c*/ 	.word	0x0000c480


	//----- nvinfo : EIATTR_REQNTID
	.align		4
.L_81:
        /*0340*/ 	.byte	0x04, 0x10
        /*0342*/ 	.short	(.L_83 - .L_82)
.L_82:
        /*0344*/ 	.word	0x00000100
        /*0348*/ 	.word	0x00000001
        /*034c*/ 	.word	0x00000001


	//----- nvinfo : EIATTR_CRS_STACK_SIZE
	.align		4
.L_83:
        /*0350*/ 	.byte	0x04, 0x1e
        /*0352*/ 	.short	(.L_85 - .L_84)
.L_84:
        /*0354*/ 	.word	0x00000000


	//----- nvinfo : EIATTR_CBANK_PARAM_SIZE
	.align		4
.L_85:
        /*0358*/ 	.byte	0x03, 0x19
        /*035a*/ 	.short	0x0088


	//----- nvinfo : EIATTR_PARAM_CBANK
	.align		4
        /*035c*/ 	.byte	0x04, 0x0a
        /*035e*/ 	.short	(.L_87 - .L_86)
	.align		4
.L_86:
        /*0360*/ 	.word	index@(.nv.constant0.attn_fwd)
        /*0364*/ 	.short	0x0380
        /*0366*/ 	.short	0x0088


	//----- nvinfo : EIATTR_SW_WAR
	.align		4
.L_87:
        /*0368*/ 	.byte	0x04, 0x36
        /*036a*/ 	.short	(.L_89 - .L_88)
.L_88:
        /*036c*/ 	.word	0x00000008
.L_89:


//--------------------- .nv.compat                --------------------------
	.section	.nv.compat,"",@"SHT_CUDA_COMPAT_INFO"
	.align	4
        /*0000*/ 	.byte	0x02, 0x02, 0x02, 0x00, 0x02, 0x05, 0x05, 0x00, 0x02, 0x03, 0x00, 0x00, 0x02, 0x06, 0x01, 0x00


//--------------------- .nv.callgraph             --------------------------
	.section	.nv.callgraph,"",@"SHT_CUDA_CALLGRAPH"
	.align	4
	.sectionentsize	8
	.align		4
        /*0000*/ 	.word	0x00000000
	.align		4
        /*0004*/ 	.word	0xffffffff
	.align		4
        /*0008*/ 	.word	0x00000000
	.align		4
        /*000c*/ 	.word	0xfffffffe
	.align		4
        /*0010*/ 	.word	0x00000000
	.align		4
        /*0014*/ 	.word	0xfffffffd
	.align		4
        /*0018*/ 	.word	0x00000000
	.align		4
        /*001c*/ 	.word	0xfffffffc


//--------------------- .nv.constant4             --------------------------
	.section	.nv.constant4,"a",@progbits
	.align	8
	.align		8
.nv.constant4:
        /*0000*/ 	.dword	_$_str


//--------------------- .text.attn_fwd            --------------------------
	.section	.text.attn_fwd,"ax",@progbits
	.align	128
        .global         attn_fwd
        .type           attn_fwd,@function
        .size           attn_fwd,(.L_x_31 - attn_fwd)
        .other          attn_fwd,@"STO_CUDA_ENTRY STV_DEFAULT"
attn_fwd:
.text.attn_fwd:
[----:B------:R-:W0:Y:S01]  /*0000*/  LDC R1, c[0x0][0x37c] ;  /* 0x0000df00ff017b82 */ /* 0x000e220000000800 */
[----:B------:R-:W1:Y:S02]  /*0010*/  S2R R0, SR_TID.X ;  /* 0x0000000000007919 */ /* 0x000e640000002100 */
[----:B-1----:R-:W-:-:S13]  /*0020*/  ISETP.GE.U32.AND P0, PT, R0, 0x20, PT ;  /* 0x000000200000780c */ /* 0x002fda0003f06070 */
[----:B------:R-:W-:Y:S02]  /*0030*/  VOTEU.ANY UP0, P0 ;  /* 0x0000000000ff7886 */ /* 0x000fe40000000100 */
[----:B0-----:R-:W-:Y:S05]  /*0040*/  BRA.U UP0, `(.L_x_0) ;  /* 0x0000000100b87547 */ /* 0x001fea000b800000 */
[----:B------:R-:W0:Y:S01]  /*0050*/  S2UR UR6, SR_CgaCtaId ;  /* 0x00000000000679c3 */ /* 0x000e220000008800 */
[----:B------:R-:W-:Y:S01]  /*0060*/  NOP ;  /* 0x0000000000007918 */ /* 0x000fe20000000000 */
[----:B------:R-:W-:Y:S02]  /*0070*/  UMOV UR4, 0x40 ;  /* 0x0000004000047882 */ /* 0x000fe40000000000 */
[----:B0-----:R-:W-:-:S09]  /*0080*/  ULEA UR4, UR6, UR4, 0x18 ;  /* 0x0000000406047291 */ /* 0x001fd2000f8ec0ff */
[----:B------:R-:W0:Y:S01]  /*0090*/  LDS.U8 R2, [UR4] ;  /* 0x00000004ff027984 */ /* 0x000e220008000000 */
[----:B------:R-:W-:Y:S02]  /*00a0*/  UMOV UR4, 0x400 ;  /* 0x0000040000047882 */ /* 0x000fe40000000000 */
[----:B------:R-:W-:Y:S01]  /*00b0*/  ULEA UR4, UR6, UR4, 0x18 ;  /* 0x0000000406047291 */ /* 0x000fe2000f8ec0ff */
[----:B0-----:R-:W-:-:S13]  /*00c0*/  ISETP.NE.AND P0, PT, R2, RZ, PT ;  /* 0x000000ff0200720c */ /* 0x001fda0003f05270 */
[----:B------:R-:W-:Y:S05]  /*00d0*/  @P0 BRA `(.L_x_1) ;  /* 0x00000000007c0947 */ /* 0x000fea0003800000 */
[----:B------:R-:W-:-:S13]  /*00e0*/  ELECT P0, URZ, PT ;  /* 0x0000000000ff782f */ /* 0x000fda0003800000 */
[----:B------:R-:W-:Y:S05]  /*00f0*/  @!P0 BRA `(.L_x_2) ;  /* 0x0000000000848947 */ /* 0x000fea0003800000 */
[----:B------:R-:W-:Y:S01]  /*0100*/  UMOV UR5, 0x10 ;  /* 0x0000001000057882 */ /* 0x000fe20000000000 */
[----:B------:R-:W-:Y:S02]  /*0110*/  IMAD.MOV.U32 R5, RZ, RZ, 0x1 ;  /* 0x00000001ff057424 */ /* 0x000fe400078e00ff */
[----:B------:R-:W-:Y:S02]  /*0120*/  IMAD.MOV.U32 R3, RZ, RZ, 0xffff ;  /* 0x0000ffffff037424 */ /* 0x000fe400078e00ff */
[----:B------:R-:W-:Y:S04]  /*0130*/  DEPBAR.LE SB0, 0x36 ;  /* 0x00008d800000791a */ /* 0x000fe80000000000 */
[----:B------:R-:W0:Y:S02]  /*0140*/  UTCATOMSWS.FIND_AND_SET.ALIGN UP1, UR5, UR5 ;  /* 0x00000005000575e3 */ /* 0x000e240008020800 */
[----:B0-----:R-:W-:-:S04]  /*0150*/  PLOP3.LUT P0, PT, PT, PT, UP1, 0x80, 0x8 ;  /* 0x000000000008781c */ /* 0x001fc80003f0f018 */
[----:B------:R-:W-:-:S04]  /*0160*/  SEL R2, RZ, 0xffffffff, !P0 ;  /* 0xffffffffff027807 */ /* 0x000fc80004000000 */
[----:B------:R-:W-:Y:S01]  /*0170*/  ISETP.NE.AND P0, PT, R2, RZ, PT ;  /* 0x000000ff0200720c */ /* 0x000fe20003f05270 */
[----:B------:R-:W-:-:S12]  /*0180*/  IMAD.U32 R2, RZ, RZ, UR5 ;  /* 0x00000005ff027e24 */ /* 0x000fd8000f8e00ff */
[----:B------:R-:W-:Y:S05]  /*0190*/  @P0 BRA `(.L_x_3) ;  /* 0x0000000000240947 */ /* 0x000fea0003800000 */
.L_x_4:
[----:B------:R-:W-:Y:S05]  /*01a0*/  NANOSLEEP 0x64 ;  /* 0x000000640000795d */ /* 0x000fea0003800000 */
[----:B------:R-:W-:-:S05]  /*01b0*/  UMOV UR5, 0x10 ;  /* 0x0000001000057882 */ /* 0x000fca0000000000 */
[----:B------:R-:W-:Y:S04]  /*01c0*/  DEPBAR.LE SB0, 0x36 ;  /* 0x00008d800000791a */ /* 0x000fe80000000000 */
[----:B------:R-:W0:Y:S02]  /*01d0*/  UTCATOMSWS.FIND_AND_SET.ALIGN UP1, UR5, UR5 ;  /* 0x00000005000575e3 */ /* 0x000e240008020800 */
[----:B0-----:R-:W-:-:S04]  /*01e0*/  PLOP3.LUT P0, PT, PT, PT, UP1, 0x80, 0x8 ;  /* 0x000000000008781c */ /* 0x001fc80003f0f018 */
[----:B------:R-:W-:-:S04]  /*01f0*/  SEL R2, RZ, 0xffffffff, !P0 ;  /* 0xffffffffff027807 */ /* 0x000fc80004000000 */
[----:B------:R-:W-:Y:S02]  /*0200*/  ISETP.NE.AND P0, PT, R2, RZ, PT ;  /* 0x000000ff0200720c */ /* 0x000fe40003f05270 */
[----:B------:R-:W-:-:S11]  /*0210*/  MOV R2, UR5 ;  /* 0x0000000500027c02 */ /* 0x000fd60008000f00 */
[----:B------:R-:W-:Y:S05]  /*0220*/  @!P0 BRA `(.L_x_4) ;  /* 0xfffffffc00dc8947 */ /* 0x000fea000383ffff */
.L_x_3:
[C---:B------:R-:W-:Y:S01]  /*0230*/  VIADD R4, R2.reuse, 0x10 ;  /* 0x0000001002047836 */ /* 0x040fe20000000000 */
[----:B------:R-:W-:Y:S01]  /*0240*/  UMOV UR5, 0x50 ;  /* 0x0000005000057882 */ /* 0x000fe20000000000 */
[----:B------:R-:W-:Y:S01]  /*0250*/  SHF.L.U32 R3, R3, R2, RZ ;  /* 0x0000000203037219 */ /* 0x000fe200000006ff */
[----:B------:R-:W-:Y:S01]  /*0260*/  ULEA UR5, UR6, UR5, 0x18 ;  /* 0x0000000506057291 */ /* 0x000fe2000f8ec0ff */
[----:B------:R-:W-:Y:S01]  /*0270*/  IMAD.SHL.U32 R2, R2, 0x20, RZ ;  /* 0x0000002002027824 */ /* 0x000fe200078e00ff */
[----:B------:R-:W-:-:S04]  /*0280*/  SHF.L.U32 R4, R5, R4, RZ ;  /* 0x0000000405047219 */ /* 0x000fc800000006ff */
[----:B------:R-:W-:-:S05]  /*0290*/  LOP3.LUT R3, R4, R3, RZ, 0xfc, !PT ;  /* 0x0000000304037212 */ /* 0x000fca00078efcff */
[----:B------:R0:W-:Y:S04]  /*02a0*/  ATOMS.OR RZ, [UR5], R3 ;  /* 0x00000003ffff798c */ /* 0x0001e8000b000005 */
[----:B------:R0:W-:Y:S01]  /*02b0*/  STS [UR4], R2 ;  /* 0x00000002ff007988 */ /* 0x0001e20008000804 */
[----:B------:R-:W-:Y:S05]  /*02c0*/  BRA `(.L_x_2) ;  /* 0x0000000000107947 */ /* 0x000fea0003800000 */
.L_x_1:
[----:B------:R-:W-:Y:S01]  /*02d0*/  IMAD.MOV.U32 R3, RZ, RZ, -0x1 ;  /* 0xffffffffff037424 */ /* 0x000fe200078e00ff */
[----:B------:R-:W-:-:S04]  /*02e0*/  MOV R2, 0x310 ;  /* 0x0000031000027802 */ /* 0x000fc80000000f00 */
[----:B------:R0:W-:Y:S03]  /*02f0*/  STS [UR4], R3 ;  /* 0x00000003ff007988 */ /* 0x0001e60008000804 */
[----:B0-----:R-:W-:Y:S05]  /*0300*/  CALL.REL.NOINC `($__internal_1_$__cuda_sm10x_tcgen05_guardrail_trap_phase_invalid_during_alloc) ;  /* 0x000000c0009c7944 */ /* 0x001fea0003c00000 */
.L_x_2:
[----:B------:R-:W-:Y:S05]  /*0310*/  WARPSYNC.ALL ;  /* 0x0000000000007948 */ /* 0x000fea0003800000 */
[----:B------:R-:W-:Y:S01]  /*0320*/  NOP ;  /* 0x0000000000007918 */ /* 0x000fe20000000000 */
.L_x_0:
[----:B------:R-:W1:Y:S01]  /*0330*/  S2R R155, SR_CTAID.X ;  /* 0x00000000009b7919 */ /* 0x000e620000002500 */
[----:B------:R-:W2:Y:S01]  /*0340*/  S2UR UR4, SR_CTAID.Y ;  /* 0x00000000000479c3 */ /* 0x000ea20000002600 */
[----:B------:R-:W2:Y:S01]  /*0350*/  LDCU.64 UR6, c[0x0][0x3b0] ;  /* 0x00007600ff0677ac */ /* 0x000ea20008000a00 */
[----:B0-----:R-:W-:Y:S01]  /*0360*/  SHF.R.U32.HI R2, RZ, 0x7, R0 ;  /* 0x00000007ff027819 */ /* 0x001fe20000011600 */
[----:B------:R-:W0:Y:S03]  /*0370*/  LDCU.64 UR12, c[0x0][0x358] ;  /* 0x00006b00ff0c77ac */ /* 0x000e260008000a00 */
[----:B------:R-:W-:Y:S02]  /*0380*/  SGXT.U32 R2, R2, 0x1 ;  /* 0x000000010202781a */ /* 0x000fe40000000000 */
[----:B------:R-:W3:Y:S08]  /*0390*/  LDC.64 R10, c[0x0][0x380] ;  /* 0x0000e000ff0a7b82 */ /* 0x000ef00000000a00 */
[----:B------:R-:W4:Y:S08]  /*03a0*/  LDC R9, c[0x0][0x3b8] ;  /* 0x0000ee00ff097b82 */ /* 0x000f300000000800 */
[----:B------:R-:W0:Y:S01]  /*03b0*/  S2UR UR8, SR_CgaCtaId ;  /* 0x00000000000879c3 */ /* 0x000e220000008800 */
[----:B--2---:R-:W-:-:S03]  /*03c0*/  UIMAD UR6, UR4, UR6, URZ ;  /* 0x00000006040672a4 */ /* 0x004fc6000f8e02ff */
[----:B------:R-:W-:Y:S01]  /*03d0*/  UMOV UR4, 0x400 ;  /* 0x0000040000047882 */ /* 0x000fe20000000000 */
[----:B------:R-:W-:Y:S01]  /*03e0*/  USHF.L.U32 UR5, UR6, 0x1, URZ ;  /* 0x0000000106057899 */ /* 0x000fe200080006ff */
[----:B-1----:R-:W-:-:S04]  /*03f0*/  SHF.L.U32 R155, R155, 0x7, RZ ;  /* 0x000000079b9b7819 */ /* 0x002fc800000006ff */
[----:B------:R-:W-:-:S05]  /*0400*/  LOP3.LUT R3, R155, 0x7f, R0, 0xf8, !PT ;  /* 0x0000007f9b037812 */ /* 0x000fca00078ef800 */
[----:B------:R-:W-:Y:S01]  /*0410*/  IMAD R4, R3, UR7, RZ ;  /* 0x0000000703047c24 */ /* 0x000fe2000f8e02ff */
[----:B------:R-:W-:Y:S01]  /*0420*/  UIMAD.WIDE UR6, UR6, 0x2, URZ ;  /* 0x00000002060678a5 */ /* 0x000fe2000f8e02ff */
[----:B----4-:R-:W-:Y:S02]  /*0430*/  IMAD R6, R2, R9, RZ ;  /* 0x0000000902067224 */ /* 0x010fe400078e02ff */
[C---:B------:R-:W-:Y:S02]  /*0440*/  IMAD.SHL.U32 R7, R4.reuse, 0x2, RZ ;  /* 0x0000000204077824 */ /* 0x040fe400078e00ff */
[----:B------:R-:W-:Y:S01]  /*0450*/  IMAD.HI R4, R4, 0x2, RZ ;  /* 0x0000000204047827 */ /* 0x000fe200078e02ff */
[----:B0-----:R-:W-:Y:S01]  /*0460*/  ULEA UR4, UR8, UR4, 0x18 ;  /* 0x0000000408047291 */ /* 0x001fe2000f8ec0ff */
[----:B------:R-:W-:Y:S01]  /*0470*/  BAR.SYNC.DEFER_BLOCKING 0x0 ;  /* 0x0000000000007b1d */ /* 0x000fe20000010000 */
[----:B---3--:R-:W-:-:S04]  /*0480*/  IADD3 R7, P0, P1, R7, UR5, R10 ;  /* 0x0000000507077c10 */ /* 0x008fc8000f91e00a */
[----:B------:R-:W-:Y:S01]  /*0490*/  IADD3.X R5, PT, PT, R4, UR7, R11, P0, P1 ;  /* 0x0000000704057c10 */ /* 0x000fe200087e240b */
[----:B------:R-:W-:Y:S01]  /*04a0*/  IMAD R4, R9, 0x2, R6 ;  /* 0x0000000209047824 */ /* 0x000fe200078e0206 */
[----:B------:R-:W-:-:S03]  /*04b0*/  LEA R10, P0, R6, R7, 0x1 ;  /* 0x00000007060a7211 */ /* 0x000fc600078008ff */
[C---:B------:R-:W-:Y:S01]  /*04c0*/  IMAD R8, R9.reuse, 0x2, R4 ;  /* 0x0000000209087824 */ /* 0x040fe200078e0204 */
[----:B------:R-:W-:Y:S02]  /*04d0*/  LEA R12, P1, R4, R7, 0x1 ;  /* 0x00000007040c7211 */ /* 0x000fe400078208ff */
[-C--:B------:R-:W-:Y:S02]  /*04e0*/  LEA.HI.X.SX32 R11, R6, R5.reuse, 0x1, P0 ;  /* 0x00000005060b7211 */ /* 0x080fe400000f0eff */
[C---:B------:R-:W-:Y:S02]  /*04f0*/  LEA R18, R9.reuse, R8, 0x1 ;  /* 0x0000000809127211 */ /* 0x040fe400078e08ff */
[----:B------:R-:W-:Y:S02]  /*0500*/  LEA.HI.X.SX32 R13, R4, R5, 0x1, P1 ;  /* 0x00000005040d7211 */ /* 0x000fe400008f0eff */
[-C--:B------:R-:W-:Y:S01]  /*0510*/  LEA R14, P0, R8, R7.reuse, 0x1 ;  /* 0x00000007080e7211 */ /* 0x080fe200078008ff */
[----:B------:R-:W0:Y:S01]  /*0520*/  LDS R113, [UR4] ;  /* 0x00000004ff717984 */ /* 0x000e220008000800 */
[----:B------:R-:W-:Y:S01]  /*0530*/  BAR.SYNC.DEFER_BLOCKING 0x0 ;  /* 0x0000000000007b1d */ /* 0x000fe20000010000 */
[----:B------:R-:W-:Y:S01]  /*0540*/  IMAD R20, R9, 0x2, R18 ;  /* 0x0000000209147824 */ /* 0x000fe200078e0212 */
[----:B------:R-:W-:-:S03]  /*0550*/  LEA R16, P1, R18, R7, 0x1 ;  /* 0x0000000712107211 */ /* 0x000fc600078208ff */
[----:B------:R-:W-:Y:S01]  /*0560*/  IMAD R22, R9, 0x2, R20 ;  /* 0x0000000209167824 */ /* 0x000fe200078e0214 */
[----:B------:R-:W-:-:S03]  /*0570*/  LEA.HI.X.SX32 R15, R8, R5, 0x1, P0 ;  /* 0x00000005080f7211 */ /* 0x000fc600000f0eff */
[C---:B------:R-:W-:Y:S01]  /*0580*/  IMAD R26, R9.reuse, 0x2, R22 ;  /* 0x00000002091a7824 */ /* 0x040fe200078e0216 */
[----:B------:R-:W-:Y:S02]  /*0590*/  LEA.HI.X.SX32 R17, R18, R5, 0x1, P1 ;  /* 0x0000000512117211 */ /* 0x000fe400008f0eff */
[C---:B------:R-:W-:Y:S02]  /*05a0*/  LEA R18, P0, R20.reuse, R7, 0x1 ;  /* 0x0000000714127211 */ /* 0x040fe400078008ff */
[C---:B------:R-:W-:Y:S02]  /*05b0*/  LEA R28, R9.reuse, R26, 0x1 ;  /* 0x0000001a091c7211 */ /* 0x040fe400078e08ff */
[----:B------:R-:W-:Y:S02]  /*05c0*/  LEA.HI.X.SX32 R19, R20, R5, 0x1, P0 ;  /* 0x0000000514137211 */ /* 0x000fe400000f0eff */
[----:B------:R-:W-:Y:S01]  /*05d0*/  LEA R20, P0, R22, R7, 0x1 ;  /* 0x0000000716147211 */ /* 0x000fe200078008ff */
[----:B------:R-:W-:-:S03]  /*05e0*/  IMAD R30, R9, 0x2, R28 ;  /* 0x00000002091e7824 */ /* 0x000fc600078e021c */
[----:B------:R-:W-:Y:S01]  /*05f0*/  LEA.HI.X.SX32 R21, R22, R5, 0x1, P0 ;  /* 0x0000000516157211 */ /* 0x000fe200000f0eff */
[----:B------:R-:W5:Y:S01]  /*0600*/  LDG.E.U16 R4, desc[UR12][R10.64] ;  /* 0x0000000c0a047981 */ /* 0x000f62000c1e1500 */
[-C--:B------:R-:W-:Y:S02]  /*0610*/  LEA R22, P0, R26, R7.reuse, 0x1 ;  /* 0x000000071a167211 */ /* 0x080fe400078008ff */
[----:B------:R-:W-:Y:S01]  /*0620*/  LEA R24, P1, R28, R7, 0x1 ;  /* 0x000000071c187211 */ /* 0x000fe200078208ff */
[----:B------:R-:W5:Y:S01]  /*0630*/  LDG.E.U16 R6, desc[UR12][R12.64] ;  /* 0x0000000c0c067981 */ /* 0x000f62000c1e1500 */
[----:B------:R-:W-:-:S03]  /*0640*/  LEA.HI.X.SX32 R23, R26, R5, 0x1, P0 ;  /* 0x000000051a177211 */ /* 0x000fc600000f0eff */
[----:B------:R-:W5:Y:S04]  /*0650*/  LDG.E.U16 R8, desc[UR12][R14.64] ;  /* 0x0000000c0e087981 */ /* 0x000f68000c1e1500 */
[----:B------:R1:W5:Y:S01]  /*0660*/  LDG.E.U16 R10, desc[UR12][R16.64] ;  /* 0x0000000c100a7981 */ /* 0x000362000c1e1500 */
[----:B------:R-:W-:-:S03]  /*0670*/  LEA R26, P0, R30, R7, 0x1 ;  /* 0x000000071e1a7211 */ /* 0x000fc600078008ff */
[----:B------:R2:W5:Y:S01]  /*0680*/  LDG.E.U16 R11, desc[UR12][R18.64] ;  /* 0x0000000c120b7981 */ /* 0x000562000c1e1500 */
[----:B------:R-:W-:-:S03]  /*0690*/  LEA.HI.X.SX32 R25, R28, R5, 0x1, P1 ;  /* 0x000000051c197211 */ /* 0x000fc600008f0eff */
[----:B------:R3:W5:Y:S01]  /*06a0*/  LDG.E.U16 R12, desc[UR12][R20.64] ;  /* 0x0000000c140c7981 */ /* 0x000762000c1e1500 */
[C---:B-1----:R-:W-:Y:S01]  /*06b0*/  IMAD R16, R9.reuse, 0x2, R30 ;  /* 0x0000000209107824 */ /* 0x042fe200078e021e */
[----:B------:R-:W-:Y:S02]  /*06c0*/  LEA.HI.X.SX32 R27, R30, R5, 0x1, P0 ;  /* 0x000000051e1b7211 */ /* 0x000fe400000f0eff */
[----:B------:R1:W5:Y:S01]  /*06d0*/  LDG.E.U16 R13, desc[UR12][R22.64] ;  /* 0x0000000c160d7981 */ /* 0x000362000c1e1500 */
[C---:B--2---:R-:W-:Y:S01]  /*06e0*/  IMAD R18, R9.reuse, 0x2, R16 ;  /* 0x0000000209127824 */ /* 0x044fe200078e0210 */
[----:B------:R-:W-:Y:S02]  /*06f0*/  LEA R28, P0, R16, R7, 0x1 ;  /* 0x00000007101c7211 */ /* 0x000fe400078008ff */
[----:B------:R2:W5:Y:S02]  /*0700*/  LDG.E.U16 R14, desc[UR12][R24.64] ;  /* 0x0000000c180e7981 */ /* 0x000564000c1e1500 */
[----:B------:R-:W-:-:S02]  /*0710*/  LEA R32, R9, R18, 0x1 ;  /* 0x0000001209207211 */ /* 0x000fc400078e08ff */
[----:B------:R4:W5:Y:S01]  /*0720*/  LDG.E.U16 R15, desc[UR12][R26.64] ;  /* 0x0000000c1a0f7981 */ /* 0x000962000c1e1500 */
[----:B------:R-:W-:Y:S02]  /*0730*/  LEA.HI.X.SX32 R29, R16, R5, 0x1, P0 ;  /* 0x00000005101d7211 */ /* 0x000fe400000f0eff */
[-C--:B---3--:R-:W-:Y:S01]  /*0740*/  LEA R20, P0, R18, R7.reuse, 0x1 ;  /* 0x0000000712147211 */ /* 0x088fe200078008ff */
[C---:B------:R-:W-:Y:S01]  /*0750*/  IMAD R34, R9.reuse, 0x2, R32 ;  /* 0x0000000209227824 */ /* 0x040fe200078e0220 */
[----:B------:R-:W-:Y:S01]  /*0760*/  LEA R30, P1, R32, R7, 0x1 ;  /* 0x00000007201e7211 */ /* 0x000fe200078208ff */
[----:B------:R3:W5:Y:S01]  /*0770*/  LDG.E.U16 R16, desc[UR12][R28.64] ;  /* 0x0000000c1c107981 */ /* 0x000762000c1e1500 */
[-C--:B------:R-:W-:Y:S02]  /*0780*/  LEA.HI.X.SX32 R21, R18, R5.reuse, 0x1, P0 ;  /* 0x0000000512157211 */ /* 0x080fe400000f0eff */
[----:B------:R-:W-:Y:S01]  /*0790*/  LEA.HI.X.SX32 R31, R32, R5, 0x1, P1 ;  /* 0x00000005201f7211 */ /* 0x000fe200008f0eff */
[C---:B------:R-:W-:Y:S01]  /*07a0*/  IMAD R32, R9.reuse, 0x2, R34 ;  /* 0x0000000209207824 */ /* 0x040fe200078e0222 */
[C---:B-1----:R-:W-:Y:S01]  /*07b0*/  LEA R22, P0, R34.reuse, R7, 0x1 ;  /* 0x0000000722167211 */ /* 0x042fe200078008ff */
[----:B------:R-:W5:Y:S03]  /*07c0*/  LDG.E.U16 R17, desc[UR12][R20.64] ;  /* 0x0000000c14117981 */ /* 0x000f66000c1e1500 */
[----:B------:R-:W-:Y:S01]  /*07d0*/  LEA.HI.X.SX32 R23, R34, R5, 0x1, P0 ;  /* 0x0000000522177211 */ /* 0x000fe200000f0eff */
[C---:B------:R-:W-:Y:S01]  /*07e0*/  IMAD R34, R9.reuse, 0x2, R32 ;  /* 0x0000000209227824 */ /* 0x040fe200078e0220 */
[C---:B--2---:R-:W-:Y:S01]  /*07f0*/  LEA R24, P0, R32.reuse, R7, 0x1 ;  /* 0x0000000720187211 */ /* 0x044fe200078008ff */
[----:B------:R1:W5:Y:S03]  /*0800*/  LDG.E.U16 R18, desc[UR12][R30.64] ;  /* 0x0000000c1e127981 */ /* 0x000366000c1e1500 */
[----:B------:R-:W-:Y:S01]  /*0810*/  LEA.HI.X.SX32 R25, R32, R5, 0x1, P0 ;  /* 0x0000000520197211 */ /* 0x000fe200000f0eff */
[----:B------:R-:W5:Y:S01]  /*0820*/  LDG.E.U16 R19, desc[UR12][R22.64] ;  /* 0x0000000c16137981 */ /* 0x000f62000c1e1500 */
[----:B------:R-:W-:-:S02]  /*0830*/  LEA R32, R9, R34, 0x1 ;  /* 0x0000002209207211 */ /* 0x000fc400078e08ff */
[C---:B----4-:R-:W-:Y:S01]  /*0840*/  LEA R26, P0, R34.reuse, R7, 0x1 ;  /* 0x00000007221a7211 */ /* 0x050fe200078008ff */
[----:B------:R-:W5:Y:S02]  /*0850*/  LDG.E.U16 R20, desc[UR12][R24.64] ;  /* 0x0000000c18147981 */ /* 0x000f64000c1e1500 */
[C---:B------:R-:W-:Y:S01]  /*0860*/  IMAD R36, R9.reuse, 0x2, R32 ;  /* 0x0000000209247824 */ /* 0x040fe200078e0220 */
[----:B------:R-:W-:Y:S02]  /*0870*/  LEA.HI.X.SX32 R27, R34, R5, 0x1, P0 ;  /* 0x00000005221b7211 */ /* 0x000fe400000f0eff */
[C---:B---3--:R-:W-:Y:S01]  /*0880*/  LEA R28, P1, R32.reuse, R7, 0x1 ;  /* 0x00000007201c7211 */ /* 0x048fe200078208ff */
[C---:B------:R-:W-:Y:S02]  /*0890*/  IMAD R34, R9.reuse, 0x2, R36 ;  /* 0x0000000209227824 */ /* 0x040fe400078e0224 */
[----:B------:R-:W5:Y:S01]  /*08a0*/  LDG.E.U16 R21, desc[UR12][R26.64] ;  /* 0x0000000c1a157981 */ /* 0x000f62000c1e1500 */
[----:B------:R-:W-:Y:S01]  /*08b0*/  LEA.HI.X.SX32 R29, R32, R5, 0x1, P1 ;  /* 0x00000005201d7211 */ /* 0x000fe200008f0eff */
[----:B------:R-:W-:Y:S01]  /*08c0*/  IMAD R38, R9, 0x2, R34 ;  /* 0x0000000209267824 */ /* 0x000fe200078e0222 */
[----:B------:R-:W-:-:S03]  /*08d0*/  LEA R32, P0, R36, R7, 0x1 ;  /* 0x0000000724207211 */ /* 0x000fc600078008ff */
[----:B------:R2:W5:Y:S01]  /*08e0*/  LDG.E.U16 R22, desc[UR12][R28.64] ;  /* 0x0000000c1c167981 */ /* 0x000562000c1e1500 */
[C---:B------:R-:W-:Y:S02]  /*08f0*/  LEA R40, R9.reuse, R38, 0x1 ;  /* 0x0000002609287211 */ /* 0x040fe400078e08ff */
[----:B------:R-:W-:Y:S02]  /*0900*/  LEA.HI.X.SX32 R33, R36, R5, 0x1, P0 ;  /* 0x0000000524217211 */ /* 0x000fe400000f0eff */
[-C--:B-1----:R-:W-:Y:S01]  /*0910*/  LEA R30, P0, R34, R7.reuse, 0x1 ;  /* 0x00000007221e7211 */ /* 0x082fe200078008ff */
[C---:B------:R-:W-:Y:S01]  /*0920*/  IMAD R42, R9.reuse, 0x2, R40 ;  /* 0x00000002092a7824 */ /* 0x040fe200078e0228 */
[----:B------:R-:W-:Y:S01]  /*0930*/  LEA R36, P1, R40, R7, 0x1 ;  /* 0x0000000728247211 */ /* 0x000fe200078208ff */
[----:B------:R1:W5:Y:S01]  /*0940*/  LDG.E.U16 R23, desc[UR12][R32.64] ;  /* 0x0000000c20177981 */ /* 0x000362000c1e1500 */
[----:B------:R-:W-:Y:S02]  /*0950*/  LEA.HI.X.SX32 R31, R34, R5, 0x1, P0 ;  /* 0x00000005221f7211 */ /* 0x000fe400000f0eff */
[----:B------:R-:W-:Y:S01]  /*0960*/  LEA R34, P0, R38, R7, 0x1 ;  /* 0x0000000726227211 */ /* 0x000fe200078008ff */
[C---:B--2---:R-:W-:Y:S01]  /*0970*/  IMAD R28, R9.reuse, 0x2, R42 ;  /* 0x00000002091c7824 */ /* 0x044fe200078e022a */
[-C--:B------:R-:W-:Y:S01]  /*0980*/  LEA.HI.X.SX32 R37, R40, R5.reuse, 0x1, P1 ;  /* 0x0000000528257211 */ /* 0x080fe200008f0eff */
[----:B------:R2:W5:Y:S01]  /*0990*/  LDG.E.U16 R24, desc[UR12][R30.64] ;  /* 0x0000000c1e187981 */ /* 0x000562000c1e1500 */
[----:B------:R-:W-:Y:S01]  /*09a0*/  LEA.HI.X.SX32 R35, R38, R5, 0x1, P0 ;  /* 0x0000000526237211 */ /* 0x000fe200000f0eff */
[----:B------:R-:W-:Y:S01]  /*09b0*/  IMAD R44, R9, 0x2, R28 ;  /* 0x00000002092c7824 */ /* 0x000fe200078e021c */
[C---:B------:R-:W-:Y:S01]  /*09c0*/  LEA R38, P0, R42.reuse, R7, 0x1 ;  /* 0x000000072a267211 */ /* 0x040fe200078008ff */
[----:B------:R-:W5:Y:S03]  /*09d0*/  LDG.E.U16 R26, desc[UR12][R36.64] ;  /* 0x0000000c241a7981 */ /* 0x000f66000c1e1500 */
[----:B------:R-:W-:Y:S01]  /*09e0*/  LEA.HI.X.SX32 R39, R42, R5, 0x1, P0 ;  /* 0x000000052a277211 */ /* 0x000fe200000f0eff */
[----:B------:R3:W5:Y:S01]  /*09f0*/  LDG.E.U16 R25, desc[UR12][R34.64] ;  /* 0x0000000c22197981 */ /* 0x000762000c1e1500 */
[----:B-1----:R-:W-:-:S02]  /*0a00*/  LEA R32, P0, R28, R7, 0x1 ;  /* 0x000000071c207211 */ /* 0x002fc400078008ff */
[C---:B------:R-:W-:Y:S01]  /*0a10*/  LEA R46, R9.reuse, R44, 0x1 ;  /* 0x0000002c092e7211 */ /* 0x040fe200078e08ff */
[----:B------:R1:W5:Y:S01]  /*0a20*/  LDG.E.U16 R27, desc[UR12][R38.64] ;  /* 0x0000000c261b7981 */ /* 0x000362000c1e1500 */
[----:B------:R-:W-:Y:S02]  /*0a30*/  LEA.HI.X.SX32 R33, R28, R5, 0x1, P0 ;  /* 0x000000051c217211 */ /* 0x000fe400000f0eff */
[-C--:B------:R-:W-:Y:S01]  /*0a40*/  LEA R40, P0, R44, R7.reuse, 0x1 ;  /* 0x000000072c287211 */ /* 0x080fe200078008ff */
[C---:B--2---:R-:W-:Y:S01]  /*0a50*/  IMAD R30, R9.reuse, 0x2, R46 ;  /* 0x00000002091e7824 */ /* 0x044fe200078e022e */
[----:B------:R-:W-:Y:S01]  /*0a60*/  LEA R42, P1, R46, R7, 0x1 ;  /* 0x000000072e2a7211 */ /* 0x000fe200078208ff */
[----:B------:R-:W5:Y:S01]  /*0a70*/  LDG.E.U16 R28, desc[UR12][R32.64] ;  /* 0x0000000c201c7981 */ /* 0x000f62000c1e1500 */
[-C--:B------:R-:W-:Y:S01]  /*0a80*/  LEA.HI.X.SX32 R41, R44, R5.reuse, 0x1, P0 ;  /* 0x000000052c297211 */ /* 0x080fe200000f0eff */
[----:B------:R-:W-:Y:S01]  /*0a90*/  IMAD R44, R9, 0x2, R30 ;  /* 0x00000002092c7824 */ /* 0x000fe200078e021e */
[----:B------:R-:W-:-:S02]  /*0aa0*/  LEA.HI.X.SX32 R43, R46, R5, 0x1, P1 ;  /* 0x000000052e2b7211 */ /* 0x000fc400008f0eff */
[C---:B---3--:R-:W-:Y:S01]  /*0ab0*/  LEA R34, P0, R30.reuse, R7, 0x1 ;  /* 0x000000071e227211 */ /* 0x048fe200078008ff */
[C---:B------:R-:W-:Y:S01]  /*0ac0*/  IMAD R46, R9.reuse, 0x2, R44 ;  /* 0x00000002092e7824 */ /* 0x040fe200078e022c */
[----:B------:R2:W5:Y:S02]  /*0ad0*/  LDG.E.U16 R29, desc[UR12][R40.64] ;  /* 0x0000000c281d7981 */ /* 0x000564000c1e1500 */
[----:B------:R-:W-:Y:S02]  /*0ae0*/  LEA.HI.X.SX32 R35, R30, R5, 0x1, P0 ;  /* 0x000000051e237211 */ /* 0x000fe400000f0eff */
[C---:B------:R-:W-:Y:S01]  /*0af0*/  LEA R36, P0, R44.reuse, R7, 0x1 ;  /* 0x000000072c247211 */ /* 0x040fe200078008ff */
[----:B------:R3:W5:Y:S01]  /*0b00*/  LDG.E.U16 R30, desc[UR12][R42.64] ;  /* 0x0000000c2a1e7981 */ /* 0x000762000c1e1500 */
[C---:B------:R-:W-:Y:S02]  /*0b10*/  LEA R48, R9.reuse, R46, 0x1 ;  /* 0x0000002e09307211 */ /* 0x040fe400078e08ff */
[----:B------:R-:W-:Y:S01]  /*0b20*/  LEA.HI.X.SX32 R37, R44, R5, 0x1, P0 ;  /* 0x000000052c257211 */ /* 0x000fe200000f0eff */
[----:B------:R-:W5:Y:S01]  /*0b30*/  LDG.E.U16 R31, desc[UR12][R34.64] ;  /* 0x0000000c221f7981 */ /* 0x000f62000c1e1500 */
[-C--:B-1----:R-:W-:Y:S01]  /*0b40*/  LEA R38, P0, R46, R7.reuse, 0x1 ;  /* 0x000000072e267211 */ /* 0x082fe200078008ff */
[C---:B------:R-:W-:Y:S01]  /*0b50*/  IMAD R50, R9.reuse, 0x2, R48 ;  /* 0x0000000209327824 */ /* 0x040fe200078e0230 */
[----:B------:R-:W-:Y:S01]  /*0b60*/  LEA R44, P1, R48, R7, 0x1 ;  /* 0x00000007302c7211 */ /* 0x000fe200078208ff */
[----:B------:R-:W5:Y:S01]  /*0b70*/  LDG.E.U16 R32, desc[UR12][R36.64] ;  /* 0x0000000c24207981 */ /* 0x000f62000c1e1500 */
[----:B------:R-:W-:Y:S01]  /*0b80*/  LEA.HI.X.SX32 R39, R46, R5, 0x1, P0 ;  /* 0x000000052e277211 */ /* 0x000fe200000f0eff */
[----:B------:R-:W-:Y:S01]  /*0b90*/  IMAD R46, R9, 0x2, R50 ;  /* 0x00000002092e7824 */ /* 0x000fe200078e0232 */
[----:B--2---:R-:W-:-:S02]  /*0ba0*/  LEA R40, P0, R50, R7, 0x1 ;  /* 0x0000000732287211 */ /* 0x004fc400078008ff */
[-C--:B------:R-:W-:Y:S01]  /*0bb0*/  LEA.HI.X.SX32 R45, R48, R5.reuse, 0x1, P1 ;  /* 0x00000005302d7211 */ /* 0x080fe200008f0eff */
[----:B------:R-:W5:Y:S01]  /*0bc0*/  LDG.E.U16 R33, desc[UR12][R38.64] ;  /* 0x0000000c26217981 */ /* 0x000f62000c1e1500 */
[----:B------:R-:W-:Y:S01]  /*0bd0*/  LEA.HI.X.SX32 R41, R50, R5, 0x1, P0 ;  /* 0x0000000532297211 */ /* 0x000fe200000f0eff */
[C---:B------:R-:W-:Y:S01]  /*0be0*/  IMAD R50, R9.reuse, 0x2, R46 ;  /* 0x0000000209327824 */ /* 0x040fe200078e022e */
[-C--:B---3--:R-:W-:Y:S01]  /*0bf0*/  LEA R42, P0, R46, R7.reuse, 0x1 ;  /* 0x000000072e2a7211 */ /* 0x088fe200078008ff */
[----:B------:R-:W5:Y:S03]  /*0c00*/  LDG.E.U16 R34, desc[UR12][R44.64] ;  /* 0x0000000c2c227981 */ /* 0x000f66000c1e1500 */
[C---:B------:R-:W-:Y:S01]  /*0c10*/  LEA R52, R9.reuse, R50, 0x1 ;  /* 0x0000003209347211 */ /* 0x040fe200078e08ff */
[----:B------:R1:W5:Y:S03]  /*0c20*/  LDG.E.U16 R35, desc[UR12][R40.64] ;  /* 0x0000000c28237981 */ /* 0x000366000c1e1500 */
[----:B------:R-:W-:Y:S01]  /*0c30*/  LEA R48, P1, R52, R7, 0x1 ;  /* 0x0000000734307211 */ /* 0x000fe200078208ff */
[----:B------:R-:W-:Y:S01]  /*0c40*/  IMAD R54, R9, 0x2, R52 ;  /* 0x0000000209367824 */ /* 0x000fe200078e0234 */
[----:B------:R-:W-:-:S02]  /*0c50*/  LEA.HI.X.SX32 R43, R46, R5, 0x1, P0 ;  /* 0x000000052e2b7211 */ /* 0x000fc400000f0eff */
[----:B------:R-:W-:Y:S01]  /*0c60*/  LEA.HI.X.SX32 R49, R52, R5, 0x1, P1 ;  /* 0x0000000534317211 */ /* 0x000fe200008f0eff */
[C---:B------:R-:W-:Y:S01]  /*0c70*/  IMAD R52, R9.reuse, 0x2, R54 ;  /* 0x0000000209347824 */ /* 0x040fe200078e0236 */
[C---:B------:R-:W-:Y:S01]  /*0c80*/  LEA R46, P0, R50.reuse, R7, 0x1 ;  /* 0x00000007322e7211 */ /* 0x040fe200078008ff */
[----:B------:R2:W5:Y:S02]  /*0c90*/  LDG.E.U16 R36, desc[UR12][R42.64] ;  /* 0x0000000c2a247981 */ /* 0x000564000c1e1500 */
[C---:B-1----:R-:W-:Y:S01]  /*0ca0*/  IMAD R40, R9.reuse, 0x2, R52 ;  /* 0x0000000209287824 */ /* 0x042fe200078e0234 */
[----:B------:R-:W-:Y:S01]  /*0cb0*/  LEA.HI.X.SX32 R47, R50, R5, 0x1, P0 ;  /* 0x00000005322f7211 */ /* 0x000fe200000f0eff */
[----:B------:R-:W5:Y:S01]  /*0cc0*/  LDG.E.U16 R38, desc[UR12][R48.64] ;  /* 0x0000000c30267981 */ /* 0x000f62000c1e1500 */
[C---:B------:R-:W-:Y:S02]  /*0cd0*/  LEA R50, P0, R54.reuse, R7, 0x1 ;  /* 0x0000000736327211 */ /* 0x040fe400078008ff */
[----:B------:R-:W-:Y:S01]  /*0ce0*/  LEA R56, R9, R40, 0x1 ;  /* 0x0000002809387211 */ /* 0x000fe200078e08ff */
[----:B------:R1:W5:Y:S01]  /*0cf0*/  LDG.E.U16 R37, desc[UR12][R46.64] ;  /* 0x0000000c2e257981 */ /* 0x000362000c1e1500 */
[----:B------:R-:W-:-:S02]  /*0d00*/  LEA.HI.X.SX32 R51, R54, R5, 0x1, P0 ;  /* 0x0000000536337211 */ /* 0x000fc400000f0eff */
[-C--:B------:R-:W-:Y:S01]  /*0d10*/  LEA R44, P0, R52, R7.reuse, 0x1 ;  /* 0x00000007342c7211 */ /* 0x080fe200078008ff */
[C---:B--2---:R-:W-:Y:S01]  /*0d20*/  IMAD R42, R9.reuse, 0x2, R56 ;  /* 0x00000002092a7824 */ /* 0x044fe200078e0238 */
[----:B------:R-:W-:Y:S01]  /*0d30*/  LEA R54, P1, R56, R7, 0x1 ;  /* 0x0000000738367211 */ /* 0x000fe200078208ff */
[----:B------:R2:W5:Y:S01]  /*0d40*/  LDG.E.U16 R39, desc[UR12][R50.64] ;  /* 0x0000000c32277981 */ /* 0x000562000c1e1500 */
[----:B------:R-:W-:Y:S02]  /*0d50*/  LEA.HI.X.SX32 R45, R52, R5, 0x1, P0 ;  /* 0x00000005342d7211 */ /* 0x000fe400000f0eff */
[----:B------:R-:W-:Y:S02]  /*0d60*/  LEA R52, P0, R40, R7, 0x1 ;  /* 0x0000000728347211 */ /* 0x000fe400078008ff */
[-C--:B------:R-:W-:Y:S01]  /*0d70*/  LEA.HI.X.SX32 R55, R56, R5.reuse, 0x1, P1 ;  /* 0x0000000538377211 */ /* 0x080fe200008f0eff */
[----:B------:R-:W-:Y:S01]  /*0d80*/  IMAD R56, R9, 0x2, R42 ;  /* 0x0000000209387824 */ /* 0x000fe200078e022a */
[----:B------:R-:W-:-:S02]  /*0d90*/  LEA.HI.X.SX32 R53, R40, R5, 0x1, P0 ;  /* 0x0000000528357211 */ /* 0x000fc400000f0eff */
[C---:B-1----:R-:W-:Y:S01]  /*0da0*/  LEA R46, P0, R42.reuse, R7, 0x1 ;  /* 0x000000072a2e7211 */ /* 0x042fe200078008ff */
[C---:B------:R-:W-:Y:S01]  /*0db0*/  IMAD R58, R9.reuse, 0x2, R56 ;  /* 0x00000002093a7824 */ /* 0x040fe200078e0238 */
[----:B------:R-:W5:Y:S02]  /*0dc0*/  LDG.E.U16 R40, desc[UR12][R44.64] ;  /* 0x0000000c2c287981 */ /* 0x000f64000c1e1500 */
[----:B------:R-:W-:Y:S02]  /*0dd0*/  LEA.HI.X.SX32 R47, R42, R5, 0x1, P0 ;  /* 0x000000052a2f7211 */ /* 0x000fe400000f0eff */
[C---:B------:R-:W-:Y:S01]  /*0de0*/  LEA R48, P0, R56.reuse, R7, 0x1 ;  /* 0x0000000738307211 */ /* 0x040fe200078008ff */
[----:B------:R1:W5:Y:S01]  /*0df0*/  LDG.E.U16 R41, desc[UR12][R52.64] ;  /* 0x0000000c34297981 */ /* 0x000362000c1e1500 */
[C---:B------:R-:W-:Y:S02]  /*0e00*/  LEA R60, R9.reuse, R58, 0x1 ;  /* 0x0000003a093c7211 */ /* 0x040fe400078e08ff */
[----:B------:R-:W-:Y:S01]  /*0e10*/  LEA.HI.X.SX32 R49, R56, R5, 0x1, P0 ;  /* 0x0000000538317211 */ /* 0x000fe200000f0eff */
[----:B------:R3:W5:Y:S01]  /*0e20*/  LDG.E.U16 R42, desc[UR12][R54.64] ;  /* 0x0000000c362a7981 */ /* 0x000762000c1e1500 */
[-C--:B--2---:R-:W-:Y:S01]  /*0e30*/  LEA R50, P0, R58, R7.reuse, 0x1 ;  /* 0x000000073a327211 */ /* 0x084fe200078008ff */
[C---:B------:R-:W-:Y:S01]  /*0e40*/  IMAD R62, R9.reuse, 0x2, R60 ;  /* 0x00000002093e7824 */ /* 0x040fe200078e023c */
[----:B------:R-:W-:Y:S01]  /*0e50*/  LEA R56, P1, R60, R7, 0x1 ;  /* 0x000000073c387211 */ /* 0x000fe200078208ff */
[----:B------:R-:W5:Y:S01]  /*0e60*/  LDG.E.U16 R43, desc[UR12][R46.64] ;  /* 0x0000000c2e2b7981 */ /* 0x000f62000c1e1500 */
[----:B------:R-:W-:Y:S01]  /*0e70*/  LEA.HI.X.SX32 R51, R58, R5, 0x1, P0 ;  /* 0x000000053a337211 */ /* 0x000fe200000f0eff */
[C---:B------:R-:W-:Y:S01]  /*0e80*/  IMAD R58, R9.reuse, 0x2, R62 ;  /* 0x00000002093a7824 */ /* 0x040fe200078e023e */
[C---:B-1----:R-:W-:Y:S01]  /*0e90*/  LEA R52, P0, R62.reuse, R7, 0x1 ;  /* 0x000000073e347211 */ /* 0x042fe200078008ff */
[----:B------:R-:W5:Y:S03]  /*0ea0*/  LDG.E.U16 R44, desc[UR12][R48.64] ;  /* 0x0000000c302c7981 */ /* 0x000f66000c1e1500 */
[-C--:B------:R-:W-:Y:S01]  /*0eb0*/  LEA.HI.X.SX32 R53, R62, R5.reuse, 0x1, P0 ;  /* 0x000000053e357211 */ /* 0x080fe200000f0eff */
[C---:B------:R-:W-:Y:S01]  /*0ec0*/  IMAD R62, R9.reuse, 0x2, R58 ;  /* 0x00000002093e7824 */ /* 0x040fe200078e023a */
[----:B------:R-:W-:Y:S01]  /*0ed0*/  LEA.HI.X.SX32 R57, R60, R5, 0x1, P1 ;  /* 0x000000053c397211 */ /* 0x000fe200008f0eff */
[----:B------:R-:W5:Y:S03]  /*0ee0*/  LDG.E.U16 R45, desc[UR12][R50.64] ;  /* 0x0000000c322d7981 */ /* 0x000f66000c1e1500 */
[----:B------:R-:W-:Y:S01]  /*0ef0*/  LEA R64, R9, R62, 0x1 ;  /* 0x0000003e09407211 */ /* 0x000fe200078e08ff */
[----:B------:R1:W5:Y:S01]  /*0f00*/  LDG.E.U16 R47, desc[UR12][R52.64] ;  /* 0x0000000c342f7981 */ /* 0x000362000c1e1500 */
[----:B---3--:R-:W-:-:S02]  /*0f10*/  LEA R54, P0, R58, R7, 0x1 ;  /* 0x000000073a367211 */ /* 0x008fc400078008ff */
[----:B------:R-:W-:Y:S01]  /*0f20*/  LEA R60, P1, R64, R7, 0x1 ;  /* 0x00000007403c7211 */ /* 0x000fe200078208ff */
[C---:B------:R-:W-:Y:S01]  /*0f30*/  IMAD R66, R9.reuse, 0x2, R64 ;  /* 0x0000000209427824 */ /* 0x040fe200078e0240 */
[-C--:B------:R-:W-:Y:S01]  /*0f40*/  LEA.HI.X.SX32 R55, R58, R5.reuse, 0x1, P0 ;  /* 0x000000053a377211 */ /* 0x080fe200000f0eff */
[----:B------:R2:W5:Y:S01]  /*0f50*/  LDG.E.U16 R46, desc[UR12][R56.64] ;  /* 0x0000000c382e7981 */ /* 0x000562000c1e1500 */
[----:B------:R-:W-:Y:S01]  /*0f60*/  LEA.HI.X.SX32 R61, R64, R5, 0x1, P1 ;  /* 0x00000005403d7211 */ /* 0x000fe200008f0eff */
[C---:B------:R-:W-:Y:S01]  /*0f70*/  IMAD R64, R9.reuse, 0x2, R66 ;  /* 0x0000000209407824 */ /* 0x040fe200078e0242 */
[C---:B------:R-:W-:Y:S01]  /*0f80*/  LEA R58, P0, R62.reuse, R7, 0x1 ;  /* 0x000000073e3a7211 */ /* 0x040fe200078008ff */
[----:B------:R3:W5:Y:S02]  /*0f90*/  LDG.E.U16 R48, desc[UR12][R54.64] ;  /* 0x0000000c36307981 */ /* 0x000764000c1e1500 */
[----:B-1----:R-:W-:Y:S01]  /*0fa0*/  IMAD R52, R9, 0x2, R64 ;  /* 0x0000000209347824 */ /* 0x002fe200078e0240 */
[----:B------:R-:W-:Y:S01]  /*0fb0*/  LEA.HI.X.SX32 R59, R62, R5, 0x1, P0 ;  /* 0x000000053e3b7211 */ /* 0x000fe200000f0eff */
[----:B------:R-:W5:Y:S01]  /*0fc0*/  LDG.E.U16 R50, desc[UR12][R60.64] ;  /* 0x0000000c3c327981 */ /* 0x000f62000c1e1500 */
[----:B------:R-:W-:-:S02]  /*0fd0*/  LEA R62, P0, R66, R7, 0x1 ;  /* 0x00000007423e7211 */ /* 0x000fc400078008ff */
[C---:B------:R-:W-:Y:S01]  /*0fe0*/  LEA R68, R9.reuse, R52, 0x1 ;  /* 0x0000003409447211 */ /* 0x040fe200078e08ff */
[----:B------:R1:W5:Y:S01]  /*0ff0*/  LDG.E.U16 R49, desc[UR12][R58.64] ;  /* 0x0000000c3a317981 */ /* 0x000362000c1e1500 */
[----:B------:R-:W-:Y:S02]  /*1000*/  LEA.HI.X.SX32 R63, R66, R5, 0x1, P0 ;  /* 0x00000005423f7211 */ /* 0x000fe400000f0eff */
[-C--:B--2---:R-:W-:Y:S01]  /*1010*/  LEA R56, P0, R64, R7.reuse, 0x1 ;  /* 0x0000000740387211 */ /* 0x084fe200078008ff */
[----:B---3--:R-:W-:Y:S01]  /*1020*/  IMAD R54, R9, 0x2, R68 ;  /* 0x0000000209367824 */ /* 0x008fe200078e0244 */
[----:B------:R-:W-:Y:S01]  /*1030*/  LEA R66, P1, R68, R7, 0x1 ;  /* 0x0000000744427211 */ /* 0x000fe200078208ff */
[----:B------:R2:W5:Y:S01]  /*1040*/  LDG.E.U16 R51, desc[UR12][R62.64] ;  /* 0x0000000c3e337981 */ /* 0x000562000c1e1500 */
[----:B------:R-:W-:Y:S02]  /*1050*/  LEA.HI.X.SX32 R57, R64, R5, 0x1, P0 ;  /* 0x0000000540397211 */ /* 0x000fe400000f0eff */
[----:B------:R-:W-:-:S02]  /*1060*/  LEA R64, P0, R52, R7, 0x1 ;  /* 0x0000000734407211 */ /* 0x000fc400078008ff */
[-C--:B------:R-:W-:Y:S01]  /*1070*/  LEA.HI.X.SX32 R67, R68, R5.reuse, 0x1, P1 ;  /* 0x0000000544437211 */ /* 0x080fe200008f0eff */
[C---:B------:R-:W-:Y:S01]  /*1080*/  IMAD R68, R9.reuse, 0x2, R54 ;  /* 0x0000000209447824 */ /* 0x040fe200078e0236 */
[----:B------:R-:W-:Y:S02]  /*1090*/  LEA.HI.X.SX32 R65, R52, R5, 0x1, P0 ;  /* 0x0000000534417211 */ /* 0x000fe400000f0eff */
[C---:B-1----:R-:W-:Y:S01]  /*10a0*/  LEA R58, P0, R54.reuse, R7, 0x1 ;  /* 0x00000007363a7211 */ /* 0x042fe200078008ff */
[C---:B------:R-:W-:Y:S01]  /*10b0*/  IMAD R70, R9.reuse, 0x2, R68 ;  /* 0x0000000209467824 */ /* 0x040fe200078e0244 */
[----:B------:R-:W5:Y:S02]  /*10c0*/  LDG.E.U16 R52, desc[UR12][R56.64] ;  /* 0x0000000c38347981 */ /* 0x000f64000c1e1500 */
[----:B------:R-:W-:Y:S02]  /*10d0*/  LEA.HI.X.SX32 R59, R54, R5, 0x1, P0 ;  /* 0x00000005363b7211 */ /* 0x000fe400000f0eff */
[----:B------:R-:W-:Y:S01]  /*10e0*/  LEA R60, P0, R68, R7, 0x1 ;  /* 0x00000007443c7211 */ /* 0x000fe200078008ff */
[----:B------:R1:W5:Y:S01]  /*10f0*/  LDG.E.U16 R53, desc[UR12][R64.64] ;  /* 0x0000000c40357981 */ /* 0x000362000c1e1500 */
[----:B------:R-:W-:-:S02]  /*1100*/  LEA R72, R9, R70, 0x1 ;  /* 0x0000004609487211 */ /* 0x000fc400078e08ff */
        /* <DEDUP_REMOVED lines=115> */
[----:B------:R-:W-:Y:S01]  /*1840*/  LEA.HI.X.SX32 R91, R94, R5, 0x1, P0 ;  /* 0x000000055e5b7211 */ /* 0x000fe200000f0eff */
[----:B------:R2:W5:Y:S01]  /*1850*/  LDG.E.U16 R82, desc[UR12][R92.64] ;  /* 0x0000000c5c527981 */ /* 0x000562000c1e1500 */
[----:B------:R-:W-:Y:S02]  /*1860*/  LEA R94, P0, R98, R7, 0x1 ;  /* 0x00000007625e7211 */ /* 0x000fe400078008ff */
[-C--:B------:R-:W-:Y:S01]  /*1870*/  LEA.HI.X.SX32 R97, R100, R5.reuse, 0x1, P1 ;  /* 0x0000000564617211 */ /* 0x080fe200008f0eff */
[C---:B------:R-:W-:Y:S01]  /*1880*/  IMAD R100, R9.reuse, 0x2, R102 ;  /* 0x0000000209647824 */ /* 0x040fe200078e0266 */
[----:B------:R-:W-:Y:S01]  /*1890*/  LEA.HI.X.SX32 R95, R98, R5, 0x1, P0 ;  /* 0x00000005625f7211 */ /* 0x000fe200000f0eff */
[----:B------:R3:W5:Y:S01]  /*18a0*/  LDG.E.U16 R84, desc[UR12][R90.64] ;  /* 0x0000000c5a547981 */ /* 0x000762000c1e1500 */
[----:B------:R-:W-:Y:S01]  /*18b0*/  LEA R98, P0, R102, R7, 0x1 ;  /* 0x0000000766627211 */ /* 0x000fe200078008ff */
[----:B-1----:R-:W-:-:S02]  /*18c0*/  IMAD R88, R9, 0x2, R100 ;  /* 0x0000000209587824 */ /* 0x002fc400078e0264 */
[----:B------:R1:W5:Y:S01]  /*18d0*/  LDG.E.U16 R85, desc[UR12][R94.64] ;  /* 0x0000000c5e557981 */ /* 0x000362000c1e1500 */
[----:B------:R-:W-:Y:S02]  /*18e0*/  LEA.HI.X.SX32 R99, R102, R5, 0x1, P0 ;  /* 0x0000000566637211 */ /* 0x000fe400000f0eff */
[C---:B--2---:R-:W-:Y:S01]  /*18f0*/  LEA R92, P0, R100.reuse, R7, 0x1 ;  /* 0x00000007645c7211 */ /* 0x044fe200078008ff */
[----:B------:R2:W5:Y:S01]  /*1900*/  LDG.E.U16 R86, desc[UR12][R96.64] ;  /* 0x0000000c60567981 */ /* 0x000562000c1e1500 */
[C---:B------:R-:W-:Y:S02]  /*1910*/  LEA R102, R9.reuse, R88, 0x1 ;  /* 0x0000005809667211 */ /* 0x040fe400078e08ff */
[----:B------:R-:W-:Y:S01]  /*1920*/  LEA.HI.X.SX32 R93, R100, R5, 0x1, P0 ;  /* 0x00000005645d7211 */ /* 0x000fe200000f0eff */
[----:B------:R4:W5:Y:S01]  /*1930*/  LDG.E.U16 R87, desc[UR12][R98.64] ;  /* 0x0000000c62577981 */ /* 0x000962000c1e1500 */
[-C--:B---3--:R-:W-:Y:S01]  /*1940*/  LEA R90, P0, R88, R7.reuse, 0x1 ;  /* 0x00000007585a7211 */ /* 0x088fe200078008ff */
[----:B------:R-:W-:Y:S01]  /*1950*/  IMAD R104, R9, 0x2, R102 ;  /* 0x0000000209687824 */ /* 0x000fe200078e0266 */
[----:B------:R-:W-:-:S02]  /*1960*/  LEA R100, P1, R102, R7, 0x1 ;  /* 0x0000000766647211 */ /* 0x000fc400078208ff */
[-C--:B------:R-:W-:Y:S02]  /*1970*/  LEA.HI.X.SX32 R91, R88, R5.reuse, 0x1, P0 ;  /* 0x00000005585b7211 */ /* 0x080fe400000f0eff */
[----:B------:R-:W-:Y:S01]  /*1980*/  LEA.HI.X.SX32 R101, R102, R5, 0x1, P1 ;  /* 0x0000000566657211 */ /* 0x000fe200008f0eff */
[C---:B------:R-:W-:Y:S01]  /*1990*/  IMAD R102, R9.reuse, 0x2, R104 ;  /* 0x0000000209667824 */ /* 0x040fe200078e0268 */
[C---:B-1----:R-:W-:Y:S01]  /*19a0*/  LEA R94, P0, R104.reuse, R7, 0x1 ;  /* 0x00000007685e7211 */ /* 0x042fe200078008ff */
[----:B------:R-:W5:Y:S02]  /*19b0*/  LDG.E.U16 R88, desc[UR12][R92.64] ;  /* 0x0000000c5c587981 */ /* 0x000f64000c1e1500 */
[----:B------:R-:W-:Y:S01]  /*19c0*/  IMAD R106, R9, 0x2, R102 ;  /* 0x00000002096a7824 */ /* 0x000fe200078e0266 */
[----:B------:R-:W-:Y:S01]  /*19d0*/  LEA.HI.X.SX32 R95, R104, R5, 0x1, P0 ;  /* 0x00000005685f7211 */ /* 0x000fe200000f0eff */
[----:B------:R-:W5:Y:S01]  /*19e0*/  LDG.E.U16 R89, desc[UR12][R90.64] ;  /* 0x0000000c5a597981 */ /* 0x000f62000c1e1500 */
[----:B--2---:R-:W-:-:S03]  /*19f0*/  LEA R96, P0, R102, R7, 0x1 ;  /* 0x0000000766607211 */ /* 0x004fc600078008ff */
[----:B------:R1:W5:Y:S01]  /*1a00*/  LDG.E.U16 R104, desc[UR12][R100.64] ;  /* 0x0000000c64687981 */ /* 0x000362000c1e1500 */
[----:B------:R-:W-:Y:S02]  /*1a10*/  LEA.HI.X.SX32 R97, R102, R5, 0x1, P0 ;  /* 0x0000000566617211 */ /* 0x000fe400000f0eff */
[C---:B------:R-:W-:Y:S01]  /*1a20*/  LEA R102, R9.reuse, R106, 0x1 ;  /* 0x0000006a09667211 */ /* 0x040fe200078e08ff */
[----:B------:R2:W5:Y:S04]  /*1a30*/  LDG.E.U16 R105, desc[UR12][R94.64] ;  /* 0x0000000c5e697981 */ /* 0x000568000c1e1500 */
[----:B------:R-:W-:Y:S01]  /*1a40*/  IMAD R108, R9, 0x2, R102 ;  /* 0x00000002096c7824 */ /* 0x000fe200078e0266 */
[----:B----4-:R-:W-:-:S03]  /*1a50*/  LEA R98, P1, R102, R7, 0x1 ;  /* 0x0000000766627211 */ /* 0x010fc600078208ff */
[C---:B-1----:R-:W-:Y:S01]  /*1a60*/  IMAD R100, R9.reuse, 0x2, R108 ;  /* 0x0000000209647824 */ /* 0x042fe200078e026c */
[----:B------:R-:W-:Y:S02]  /*1a70*/  LEA R92, P0, R106, R7, 0x1 ;  /* 0x000000076a5c7211 */ /* 0x000fe400078008ff */
[-C--:B------:R-:W-:Y:S01]  /*1a80*/  LEA.HI.X.SX32 R99, R102, R5.reuse, 0x1, P1 ;  /* 0x0000000566637211 */ /* 0x080fe200008f0eff */
[C---:B------:R-:W-:Y:S01]  /*1a90*/  IMAD R102, R9.reuse, 0x2, R100 ;  /* 0x0000000209667824 */ /* 0x040fe200078e0264 */
[----:B------:R-:W-:Y:S02]  /*1aa0*/  LEA.HI.X.SX32 R93, R106, R5, 0x1, P0 ;  /* 0x000000056a5d7211 */ /* 0x000fe400000f0eff */
[C---:B------:R-:W-:Y:S01]  /*1ab0*/  LEA R90, P0, R108.reuse, R7, 0x1 ;  /* 0x000000076c5a7211 */ /* 0x040fe200078008ff */
[----:B------:R1:W5:Y:S01]  /*1ac0*/  LDG.E.U16 R106, desc[UR12][R96.64] ;  /* 0x0000000c606a7981 */ /* 0x000362000c1e1500 */
[C---:B------:R-:W-:Y:S02]  /*1ad0*/  LEA R112, R9.reuse, R102, 0x1 ;  /* 0x0000006609707211 */ /* 0x040fe400078e08ff */
[----:B------:R-:W-:Y:S01]  /*1ae0*/  LEA.HI.X.SX32 R91, R108, R5, 0x1, P0 ;  /* 0x000000056c5b7211 */ /* 0x000fe200000f0eff */
[----:B------:R-:W5:Y:S01]  /*1af0*/  LDG.E.U16 R107, desc[UR12][R92.64] ;  /* 0x0000000c5c6b7981 */ /* 0x000f62000c1e1500 */
[----:B--2---:R-:W-:Y:S01]  /*1b00*/  LEA R94, P0, R100, R7, 0x1 ;  /* 0x00000007645e7211 */ /* 0x004fe200078008ff */
[----:B------:R-:W-:-:S02]  /*1b10*/  IMAD R114, R9, 0x2, R112 ;  /* 0x0000000209727824 */ /* 0x000fc400078e0270 */
[----:B------:R2:W5:Y:S01]  /*1b20*/  LDG.E.U16 R108, desc[UR12][R98.64] ;  /* 0x0000000c626c7981 */ /* 0x000562000c1e1500 */
[----:B------:R-:W-:Y:S02]  /*1b30*/  LEA.HI.X.SX32 R95, R100, R5, 0x1, P0 ;  /* 0x00000005645f7211 */ /* 0x000fe400000f0eff */
[C---:B-1----:R-:W-:Y:S01]  /*1b40*/  LEA R96, P0, R102.reuse, R7, 0x1 ;  /* 0x0000000766607211 */ /* 0x042fe200078008ff */
[----:B------:R1:W5:Y:S03]  /*1b50*/  LDG.E.U16 R109, desc[UR12][R90.64] ;  /* 0x0000000c5a6d7981 */ /* 0x000366000c1e1500 */
[----:B------:R-:W-:Y:S01]  /*1b60*/  LEA.HI.X.SX32 R97, R102, R5, 0x1, P0 ;  /* 0x0000000566617211 */ /* 0x000fe200000f0eff */
[----:B------:R3:W5:Y:S01]  /*1b70*/  LDG.E.U16 R110, desc[UR12][R94.64] ;  /* 0x0000000c5e6e7981 */ /* 0x000762000c1e1500 */
[----:B--2---:R-:W-:Y:S01]  /*1b80*/  IMAD R98, R9, 0x2, R114 ;  /* 0x0000000209627824 */ /* 0x004fe200078e0272 */
[----:B------:R-:W-:-:S02]  /*1b90*/  LEA R92, P0, R114, R7, 0x1 ;  /* 0x00000007725c7211 */ /* 0x000fc400078008ff */
[----:B------:R-:W5:Y:S01]  /*1ba0*/  LDG.E.U16 R111, desc[UR12][R96.64] ;  /* 0x0000000c606f7981 */ /* 0x000f62000c1e1500 */
[C---:B------:R-:W-:Y:S01]  /*1bb0*/  IMAD R102, R9.reuse, 0x2, R98 ;  /* 0x0000000209667824 */ /* 0x040fe200078e0262 */
[----:B------:R-:W-:Y:S02]  /*1bc0*/  LEA R100, P1, R112, R7, 0x1 ;  /* 0x0000000770647211 */ /* 0x000fe400078208ff */
[-C--:B------:R-:W-:Y:S02]  /*1bd0*/  LEA.HI.X.SX32 R93, R114, R5.reuse, 0x1, P0 ;  /* 0x00000005725d7211 */ /* 0x080fe400000f0eff */
[C---:B------:R-:W-:Y:S02]  /*1be0*/  LEA R114, R9.reuse, R102, 0x1 ;  /* 0x0000006609727211 */ /* 0x040fe400078e08ff */
[----:B------:R-:W-:Y:S01]  /*1bf0*/  LEA.HI.X.SX32 R101, R112, R5, 0x1, P1 ;  /* 0x0000000570657211 */ /* 0x000fe200008f0eff */
[----:B------:R-:W5:Y:S01]  /*1c00*/  LDG.E.U16 R117, desc[UR12][R92.64] ;  /* 0x0000000c5c757981 */ /* 0x000f62000c1e1500 */
[----:B-1----:R-:W-:Y:S01]  /*1c10*/  LEA R90, P0, R98, R7, 0x1 ;  /* 0x00000007625a7211 */ /* 0x002fe200078008ff */
[----:B------:R-:W-:-:S02]  /*1c20*/  IMAD R116, R9, 0x2, R114 ;  /* 0x0000000209747824 */ /* 0x000fc400078e0272 */
[----:B------:R1:W5:Y:S01]  /*1c30*/  LDG.E.U16 R112, desc[UR12][R100.64] ;  /* 0x0000000c64707981 */ /* 0x000362000c1e1500 */
[----:B------:R-:W-:Y:S02]  /*1c40*/  LEA.HI.X.SX32 R91, R98, R5, 0x1, P0 ;  /* 0x00000005625b7211 */ /* 0x000fe400000f0eff */
[-C--:B---3--:R-:W-:Y:S02]  /*1c50*/  LEA R94, P0, R102, R7.reuse, 0x1 ;  /* 0x00000007665e7211 */ /* 0x088fe400078008ff */
[----:B------:R-:W-:Y:S01]  /*1c60*/  LEA R98, P1, R114, R7, 0x1 ;  /* 0x0000000772627211 */ /* 0x000fe200078208ff */
[----:B------:R2:W5:Y:S01]  /*1c70*/  LDG.E.U16 R119, desc[UR12][R90.64] ;  /* 0x0000000c5a777981 */ /* 0x000562000c1e1500 */
[----:B------:R-:W-:Y:S01]  /*1c80*/  LEA.HI.X.SX32 R95, R102, R5, 0x1, P0 ;  /* 0x00000005665f7211 */ /* 0x000fe200000f0eff */
[----:B-1----:R-:W-:Y:S01]  /*1c90*/  IMAD R100, R9, 0x2, R116 ;  /* 0x0000000209647824 */ /* 0x002fe200078e0274 */
[----:B------:R-:W-:-:S03]  /*1ca0*/  LEA R96, P0, R116, R7, 0x1 ;  /* 0x0000000774607211 */ /* 0x000fc600078008ff */
[----:B------:R-:W5:Y:S01]  /*1cb0*/  LDG.E.U16 R120, desc[UR12][R94.64] ;  /* 0x0000000c5e787981 */ /* 0x000f62000c1e1500 */
[C---:B------:R-:W-:Y:S01]  /*1cc0*/  IMAD R102, R9.reuse, 0x2, R100 ;  /* 0x0000000209667824 */ /* 0x040fe200078e0264 */
[-C--:B------:R-:W-:Y:S02]  /*1cd0*/  LEA.HI.X.SX32 R99, R114, R5.reuse, 0x1, P1 ;  /* 0x0000000572637211 */ /* 0x080fe400008f0eff */
[----:B------:R-:W-:Y:S02]  /*1ce0*/  LEA.HI.X.SX32 R97, R116, R5, 0x1, P0 ;  /* 0x0000000574617211 */ /* 0x000fe400000f0eff */
[----:B------:R-:W-:Y:S01]  /*1cf0*/  LEA R114, R9, R102, 0x1 ;  /* 0x0000006609727211 */ /* 0x000fe200078e08ff */
[----:B------:R1:W5:Y:S01]  /*1d00*/  LDG.E.U16 R121, desc[UR12][R98.64] ;  /* 0x0000000c62797981 */ /* 0x000362000c1e1500 */
[----:B------:R-:W-:-:S03]  /*1d10*/  LEA R92, P0, R100, R7, 0x1 ;  /* 0x00000007645c7211 */ /* 0x000fc600078008ff */
[C---:B------:R-:W-:Y:S01]  /*1d20*/  IMAD R116, R9.reuse, 0x2, R114 ;  /* 0x0000000209747824 */ /* 0x040fe200078e0272 */
[----:B------:R-:W-:Y:S01]  /*1d30*/  LEA.HI.X.SX32 R93, R100, R5, 0x1, P0 ;  /* 0x00000005645d7211 */ /* 0x000fe200000f0eff */
[----:B------:R3:W5:Y:S01]  /*1d40*/  LDG.E.U16 R122, desc[UR12][R96.64] ;  /* 0x0000000c607a7981 */ /* 0x000762000c1e1500 */
[----:B--2---:R-:W-:Y:S01]  /*1d50*/  LEA R90, P0, R102, R7, 0x1 ;  /* 0x00000007665a7211 */ /* 0x004fe200078008ff */
[----:B-1----:R-:W-:-:S03]  /*1d60*/  IMAD R98, R9, 0x2, R116 ;  /* 0x0000000209627824 */ /* 0x002fc600078e0274 */
[----:B------:R-:W-:Y:S01]  /*1d70*/  LEA.HI.X.SX32 R91, R102, R5, 0x1, P0 ;  /* 0x00000005665b7211 */ /* 0x000fe200000f0eff */
[----:B------:R1:W5:Y:S01]  /*1d80*/  LDG.E.U16 R123, desc[UR12][R92.64] ;  /* 0x0000000c5c7b7981 */ /* 0x000362000c1e1500 */
[-C--:B------:R-:W-:Y:S01]  /*1d90*/  LEA R100, P1, R114, R7.reuse, 0x1 ;  /* 0x0000000772647211 */ /* 0x080fe200078208ff */
[C---:B------:R-:W-:Y:S01]  /*1da0*/  IMAD R102, R9.reuse, 0x2, R98 ;  /* 0x0000000209667824 */ /* 0x040fe200078e0262 */
[----:B------:R-:W-:Y:S01]  /*1db0*/  LEA R94, P0, R116, R7, 0x1 ;  /* 0x00000007745e7211 */ /* 0x000fe200078008ff */
[----:B------:R-:W5:Y:S01]  /*1dc0*/  LDG.E.U16 R124, desc[UR12][R90.64] ;  /* 0x0000000c5a7c7981 */ /* 0x000f62000c1e1500 */
[-C--:B------:R-:W-:Y:S02]  /*1dd0*/  LEA.HI.X.SX32 R101, R114, R5.reuse, 0x1, P1 ;  /* 0x0000000572657211 */ /* 0x080fe400008f0eff */
[C---:B------:R-:W-:Y:S02]  /*1de0*/  LEA R114, R9.reuse, R102, 0x1 ;  /* 0x0000006609727211 */ /* 0x040fe400078e08ff */
[----:B------:R-:W-:Y:S01]  /*1df0*/  LEA.HI.X.SX32 R95, R116, R5, 0x1, P0 ;  /* 0x00000005745f7211 */ /* 0x000fe200000f0eff */
[----:B------:R2:W5:Y:S01]  /*1e00*/  LDG.E.U16 R125, desc[UR12][R100.64] ;  /* 0x0000000c647d7981 */ /* 0x000562000c1e1500 */
[----:B---3--:R-:W-:Y:S01]  /*1e10*/  LEA R96, P0, R98, R7, 0x1 ;  /* 0x0000000762607211 */ /* 0x008fe200078008ff */
[----:B------:R-:W-:-:S02]  /*1e20*/  IMAD R116, R9, 0x2, R114 ;  /* 0x0000000209747824 */ /* 0x000fc400078e0272 */
[----:B------:R3:W5:Y:S01]  /*1e30*/  LDG.E.U16 R126, desc[UR12][R94.64] ;  /* 0x0000000c5e7e7981 */ /* 0x000762000c1e1500 */
[----:B------:R-:W-:Y:S02]  /*1e40*/  LEA.HI.X.SX32 R97, R98, R5, 0x1, P0 ;  /* 0x0000000562617211 */ /* 0x000fe400000f0eff */
[-C--:B-1----:R-:W-:Y:S02]  /*1e50*/  LEA R92, P0, R102, R7.reuse, 0x1 ;  /* 0x00000007665c7211 */ /* 0x082fe400078008ff */
        /* <DEDUP_REMOVED lines=10> */
[----:B---3--:R-:W-:-:S02]  /*1f00*/  LEA R94, P0, R100, R7, 0x1 ;  /* 0x00000007645e7211 */ /* 0x008fc400078008ff */
[C---:B------:R-:W-:Y:S01]  /*1f10*/  LEA R116, R9.reuse, R114, 0x1 ;  /* 0x0000007209747211 */ /* 0x040fe200078e08ff */
[----:B------:R-:W5:Y:S01]  /*1f20*/  LDG.E.U16 R130, desc[UR12][R90.64] ;  /* 0x0000000c5a827981 */ /* 0x000f62000c1e1500 */
[----:B------:R-:W-:Y:S02]  /*1f30*/  LEA.HI.X.SX32 R95, R100, R5, 0x1, P0 ;  /* 0x00000005645f7211 */ /* 0x000fe400000f0eff */
[-C--:B------:R-:W-:Y:S01]  /*1f40*/  LEA R100, P0, R114, R7.reuse, 0x1 ;  /* 0x0000000772647211 */ /* 0x080fe200078008ff */
[C---:B-1----:R-:W-:Y:S01]  /*1f50*/  IMAD R96, R9.reuse, 0x2, R116 ;  /* 0x0000000209607824 */ /* 0x042fe200078e0274 */
[----:B------:R-:W-:Y:S01]  /*1f60*/  LEA R102, P1, R116, R7, 0x1 ;  /* 0x0000000774667211 */ /* 0x000fe200078208ff */
[----:B------:R1:W5:Y:S01]  /*1f70*/  LDG.E.U16 R131, desc[UR12][R94.64] ;  /* 0x0000000c5e837981 */ /* 0x000362000c1e1500 */
[----:B------:R-:W-:Y:S01]  /*1f80*/  LEA.HI.X.SX32 R101, R114, R5, 0x1, P0 ;  /* 0x0000000572657211 */ /* 0x000fe200000f0eff */
[----:B--2---:R-:W-:Y:S01]  /*1f90*/  IMAD R98, R9, 0x2, R96 ;  /* 0x0000000209627824 */ /* 0x004fe200078e0260 */
[----:B------:R-:W-:-:S02]  /*1fa0*/  LEA R114, P0, R96, R7, 0x1 ;  /* 0x0000000760727211 */ /* 0x000fc400078008ff */
[-C--:B------:R-:W-:Y:S01]  /*1fb0*/  LEA.HI.X.SX32 R103, R116, R5.reuse, 0x1, P1 ;  /* 0x0000000574677211 */ /* 0x080fe200008f0eff */
[----:B------:R-:W-:Y:S01]  /*1fc0*/  IMAD R116, R9, 0x2, R98 ;  /* 0x0000000209747824 */ /* 0x000fe200078e0262 */
[----:B------:R-:W-:Y:S01]  /*1fd0*/  LEA.HI.X.SX32 R115, R96, R5, 0x1, P0 ;  /* 0x0000000560737211 */ /* 0x000fe200000f0eff */
[----:B------:R2:W5:Y:S01]  /*1fe0*/  LDG.E.U16 R132, desc[UR12][R100.64] ;  /* 0x0000000c64847981 */ /* 0x000562000c1e1500 */
[----:B------:R-:W-:-:S03]  /*1ff0*/  LEA R92, P0, R98, R7, 0x1 ;  /* 0x00000007625c7211 */ /* 0x000fc600078008ff */
[----:B------:R3:W5:Y:S01]  /*2000*/  LDG.E.U16 R133, desc[UR12][R102.64] ;  /* 0x0000000c66857981 */ /* 0x000762000c1e1500 */
[----:B------:R-:W-:Y:S02]  /*2010*/  LEA.HI.X.SX32 R93, R98, R5, 0x1, P0 ;  /* 0x00000005625d7211 */ /* 0x000fe400000f0eff */
[----:B------:R-:W-:Y:S01]  /*2020*/  LEA R98, R9, R116, 0x1 ;  /* 0x0000007409627211 */ /* 0x000fe200078e08ff */
[----:B------:R4:W5:Y:S01]  /*2030*/  LDG.E.U16 R115, desc[UR12][R114.64] ;  /* 0x0000000c72737981 */ /* 0x000962000c1e1500 */
[----:B------:R-:W-:-:S03]  /*2040*/  LEA R96, P0, R116, R7, 0x1 ;  /* 0x0000000774607211 */ /* 0x000fc600078008ff */
[C---:B-1----:R-:W-:Y:S01]  /*2050*/  IMAD R94, R9.reuse, 0x2, R98 ;  /* 0x00000002095e7824 */ /* 0x042fe200078e0262 */
[----:B------:R-:W-:Y:S01]  /*2060*/  LEA R90, P1, R98, R7, 0x1 ;  /* 0x00000007625a7211 */ /* 0x000fe200078208ff */
[----:B------:R1:W5:Y:S02]  /*2070*/  LDG.E.U16 R134, desc[UR12][R92.64] ;  /* 0x0000000c5c867981 */ /* 0x000364000c1e1500 */
[C---:B--2---:R-:W-:Y:S01]  /*2080*/  IMAD R100, R9.reuse, 0x2, R94 ;  /* 0x0000000209647824 */ /* 0x044fe200078e025e */
[-C--:B------:R-:W-:Y:S02]  /*2090*/  LEA.HI.X.SX32 R97, R116, R5.reuse, 0x1, P0 ;  /* 0x0000000574617211 */ /* 0x080fe400000f0eff */
[----:B------:R-:W-:Y:S01]  /*20a0*/  LEA.HI.X.SX32 R91, R98, R5, 0x1, P1 ;  /* 0x00000005625b7211 */ /* 0x000fe200008f0eff */
[----:B---3--:R-:W-:Y:S01]  /*20b0*/  IMAD R102, R9, 0x2, R100 ;  /* 0x0000000209667824 */ /* 0x008fe200078e0264 */
[C---:B------:R-:W-:Y:S01]  /*20c0*/  LEA R98, P0, R94.reuse, R7, 0x1 ;  /* 0x000000075e627211 */ /* 0x040fe200078008ff */
[----:B------:R2:W5:Y:S03]  /*20d0*/  LDG.E.U16 R135, desc[UR12][R96.64] ;  /* 0x0000000c60877981 */ /* 0x000566000c1e1500 */
[----:B------:R-:W-:Y:S01]  /*20e0*/  LEA.HI.X.SX32 R99, R94, R5, 0x1, P0 ;  /* 0x000000055e637211 */ /* 0x000fe200000f0eff */
[----:B------:R3:W5:Y:S01]  /*20f0*/  LDG.E.U16 R136, desc[UR12][R90.64] ;  /* 0x0000000c5a887981 */ /* 0x000762000c1e1500 */
[----:B------:R-:W-:-:S02]  /*2100*/  LEA R94, P0, R100, R7, 0x1 ;  /* 0x00000007645e7211 */ /* 0x000fc400078008ff */
[C---:B----4-:R-:W-:Y:S01]  /*2110*/  LEA R114, R9.reuse, R102, 0x1 ;  /* 0x0000006609727211 */ /* 0x050fe200078e08ff */
[----:B------:R4:W5:Y:S01]  /*2120*/  LDG.E.U16 R137, desc[UR12][R98.64] ;  /* 0x0000000c62897981 */ /* 0x000962000c1e1500 */
[----:B------:R-:W-:Y:S02]  /*2130*/  LEA.HI.X.SX32 R95, R100, R5, 0x1, P0 ;  /* 0x00000005645f7211 */ /* 0x000fe400000f0eff */
[-C--:B------:R-:W-:Y:S01]  /*2140*/  LEA R100, P0, R102, R7.reuse, 0x1 ;  /* 0x0000000766647211 */ /* 0x080fe200078008ff */
[C---:B------:R-:W-:Y:S01]  /*2150*/  IMAD R116, R9.reuse, 0x2, R114 ;  /* 0x0000000209747824 */ /* 0x040fe200078e0272 */
[----:B-1----:R-:W-:Y:S01]  /*2160*/  LEA R92, P1, R114, R7, 0x1 ;  /* 0x00000007725c7211 */ /* 0x002fe200078208ff */
[----:B------:R-:W5:Y:S01]  /*2170*/  LDG.E.U16 R138, desc[UR12][R94.64] ;  /* 0x0000000c5e8a7981 */ /* 0x000f62000c1e1500 */
[----:B------:R-:W-:Y:S01]  /*2180*/  LEA.HI.X.SX32 R101, R102, R5, 0x1, P0 ;  /* 0x0000000566657211 */ /* 0x000fe200000f0eff */
[----:B------:R-:W-:Y:S01]  /*2190*/  IMAD R102, R9, 0x2, R116 ;  /* 0x0000000209667824 */ /* 0x000fe200078e0274 */
[----:B--2---:R-:W-:-:S02]  /*21a0*/  LEA R96, P0, R116, R7, 0x1 ;  /* 0x0000000774607211 */ /* 0x004fc400078008ff */
[-C--:B------:R-:W-:Y:S01]  /*21b0*/  LEA.HI.X.SX32 R93, R114, R5.reuse, 0x1, P1 ;  /* 0x00000005725d7211 */ /* 0x080fe200008f0eff */
[----:B------:R-:W-:Y:S01]  /*21c0*/  IMAD R114, R9, 0x2, R102 ;  /* 0x0000000209727824 */ /* 0x000fe200078e0266 */
[----:B------:R-:W-:Y:S01]  /*21d0*/  LEA.HI.X.SX32 R97, R116, R5, 0x1, P0 ;  /* 0x0000000574617211 */ /* 0x000fe200000f0eff */
[----:B------:R-:W5:Y:S01]  /*21e0*/  LDG.E.U16 R139, desc[UR12][R100.64] ;  /* 0x0000000c648b7981 */ /* 0x000f62000c1e1500 */
[----:B---3--:R-:W-:-:S03]  /*21f0*/  LEA R90, P0, R102, R7, 0x1 ;  /* 0x00000007665a7211 */ /* 0x008fc600078008ff */
[----:B------:R1:W5:Y:S01]  /*2200*/  LDG.E.U16 R141, desc[UR12][R92.64] ;  /* 0x0000000c5c8d7981 */ /* 0x000362000c1e1500 */
[----:B------:R-:W-:Y:S02]  /*2210*/  LEA.HI.X.SX32 R91, R102, R5, 0x1, P0 ;  /* 0x00000005665b7211 */ /* 0x000fe400000f0eff */
[----:B------:R-:W-:Y:S01]  /*2220*/  LEA R102, R9, R114, 0x1 ;  /* 0x0000007209667211 */ /* 0x000fe200078e08ff */
[----:B------:R2:W5:Y:S01]  /*2230*/  LDG.E.U16 R140, desc[UR12][R96.64] ;  /* 0x0000000c608c7981 */ /* 0x000562000c1e1500 */
[----:B----4-:R-:W-:-:S03]  /*2240*/  LEA R98, P0, R114, R7, 0x1 ;  /* 0x0000000772627211 */ /* 0x010fc600078008ff */
[C---:B------:R-:W-:Y:S01]  /*2250*/  IMAD R116, R9.reuse, 0x2, R102 ;  /* 0x0000000209747824 */ /* 0x040fe200078e0266 */
[----:B------:R-:W-:Y:S01]  /*2260*/  LEA.HI.X.SX32 R99, R114, R5, 0x1, P0 ;  /* 0x0000000572637211 */ /* 0x000fe200000f0eff */
[----:B------:R3:W5:Y:S02]  /*2270*/  LDG.E.U16 R142, desc[UR12][R90.64] ;  /* 0x0000000c5a8e7981 */ /* 0x000764000c1e1500 */
[C---:B-1----:R-:W-:Y:S01]  /*2280*/  IMAD R92, R9.reuse, 0x2, R116 ;  /* 0x00000002095c7824 */ /* 0x042fe200078e0274 */
[C---:B------:R-:W-:Y:S01]  /*2290*/  LEA R100, P0, R116.reuse, R7, 0x1 ;  /* 0x0000000774647211 */ /* 0x040fe200078008ff */
[----:B------:R-:W5:Y:S02]  /*22a0*/  LDG.E.U16 R144, desc[UR12][R98.64] ;  /* 0x0000000c62907981 */ /* 0x000f64000c1e1500 */
[----:B------:R-:W-:Y:S01]  /*22b0*/  IMAD R114, R9, 0x2, R92 ;  /* 0x0000000209727824 */ /* 0x000fe200078e025c */
[----:B------:R-:W-:Y:S02]  /*22c0*/  LEA.HI.X.SX32 R101, R116, R5, 0x1, P0 ;  /* 0x0000000574657211 */ /* 0x000fe400000f0eff */
[----:B--2---:R-:W-:-:S02]  /*22d0*/  LEA R96, P0, R92, R7, 0x1 ;  /* 0x000000075c607211 */ /* 0x004fc400078008ff */
[----:B------:R-:W-:Y:S02]  /*22e0*/  LEA R94, P1, R102, R7, 0x1 ;  /* 0x00000007665e7211 */ /* 0x000fe400078208ff */
[-C--:B------:R-:W-:Y:S01]  /*22f0*/  LEA.HI.X.SX32 R97, R92, R5.reuse, 0x1, P0 ;  /* 0x000000055c617211 */ /* 0x080fe200000f0eff */
[----:B------:R-:W5:Y:S01]  /*2300*/  LDG.E.U16 R101, desc[UR12][R100.64] ;  /* 0x0000000c64657981 */ /* 0x000f62000c1e1500 */
[C---:B------:R-:W-:Y:S02]  /*2310*/  LEA R92, R9.reuse, R114, 0x1 ;  /* 0x00000072095c7211 */ /* 0x040fe400078e08ff */
[----:B------:R-:W-:Y:S01]  /*2320*/  LEA.HI.X.SX32 R95, R102, R5, 0x1, P1 ;  /* 0x00000005665f7211 */ /* 0x000fe200008f0eff */
[----:B------:R-:W5:Y:S01]  /*2330*/  LDG.E.U16 R146, desc[UR12][R96.64] ;  /* 0x0000000c60927981 */ /* 0x000f62000c1e1500 */
[-C--:B------:R-:W-:Y:S01]  /*2340*/  LEA R102, P0, R114, R7.reuse, 0x1 ;  /* 0x0000000772667211 */ /* 0x080fe200078008ff */
[C---:B------:R-:W-:Y:S01]  /*2350*/  IMAD R116, R9.reuse, 0x2, R92 ;  /* 0x0000000209747824 */ /* 0x040fe200078e025c */
[----:B---3--:R-:W-:Y:S01]  /*2360*/  LEA R90, P1, R92, R7, 0x1 ;  /* 0x000000075c5a7211 */ /* 0x008fe200078208ff */
[----:B------:R1:W5:Y:S01]  /*2370*/  LDG.E.U16 R145, desc[UR12][R94.64] ;  /* 0x0000000c5e917981 */ /* 0x000362000c1e1500 */
[-C--:B------:R-:W-:Y:S01]  /*2380*/  LEA.HI.X.SX32 R103, R114, R5.reuse, 0x1, P0 ;  /* 0x0000000572677211 */ /* 0x080fe200000f0eff */
[----:B------:R-:W-:Y:S01]  /*2390*/  IMAD R114, R9, 0x2, R116 ;  /* 0x0000000209727824 */ /* 0x000fe200078e0274 */
[----:B------:R-:W-:-:S02]  /*23a0*/  LEA.HI.X.SX32 R91, R92, R5, 0x1, P1 ;  /* 0x000000055c5b7211 */ /* 0x000fc400008f0eff */
[C---:B------:R-:W-:Y:S01]  /*23b0*/  LEA R92, P0, R116.reuse, R7, 0x1 ;  /* 0x00000007745c7211 */ /* 0x040fe200078008ff */
[C---:B------:R-:W-:Y:S01]  /*23c0*/  IMAD R118, R9.reuse, 0x2, R114 ;  /* 0x0000000209767824 */ /* 0x040fe200078e0272 */
[----:B------:R-:W5:Y:S02]  /*23d0*/  LDG.E.U16 R102, desc[UR12][R102.64] ;  /* 0x0000000c66667981 */ /* 0x000f64000c1e1500 */
[----:B------:R-:W-:Y:S02]  /*23e0*/  LEA.HI.X.SX32 R93, R116, R5, 0x1, P0 ;  /* 0x00000005745d7211 */ /* 0x000fe400000f0eff */
[----:B-1----:R-:W-:Y:S01]  /*23f0*/  LEA R94, P0, R114, R7, 0x1 ;  /* 0x00000007725e7211 */ /* 0x002fe200078008ff */
[----:B------:R-:W-:Y:S01]  /*2400*/  IMAD.SHL.U32 R143, R0, 0x2, RZ ;  /* 0x00000002008f7824 */ /* 0x000fe200078e00ff */
[----:B------:R-:W-:Y:S01]  /*2410*/  LEA R100, R9, R118, 0x1 ;  /* 0x0000007609647211 */ /* 0x000fe200078e08ff */
[----:B------:R-:W5:Y:S01]  /*2420*/  LDG.E.U16 R92, desc[UR12][R92.64] ;  /* 0x0000000c5c5c7981 */ /* 0x000f62000c1e1500 */
[----:B------:R-:W-:-:S02]  /*2430*/  LEA.HI.X.SX32 R95, R114, R5, 0x1, P0 ;  /* 0x00000005725f7211 */ /* 0x000fc400000f0eff */
[-C--:B------:R-:W-:Y:S01]  /*2440*/  LEA R98, P1, R118, R7.reuse, 0x1 ;  /* 0x0000000776627211 */ /* 0x080fe200078208ff */
[----:B------:R1:W5:Y:S01]  /*2450*/  LDG.E.U16 R91, desc[UR12][R90.64] ;  /* 0x0000000c5a5b7981 */ /* 0x000362000c1e1500 */
[----:B------:R-:W-:Y:S02]  /*2460*/  LEA R96, P0, R100, R7, 0x1 ;  /* 0x0000000764607211 */ /* 0x000fe400078008ff */
[-C--:B------:R-:W-:Y:S01]  /*2470*/  LEA.HI.X.SX32 R99, R118, R5.reuse, 0x1, P1 ;  /* 0x0000000576637211 */ /* 0x080fe200008f0eff */
[----:B------:R2:W5:Y:S01]  /*2480*/  LDG.E.U16 R94, desc[UR12][R94.64] ;  /* 0x0000000c5e5e7981 */ /* 0x000562000c1e1500 */
[----:B------:R-:W-:-:S03]  /*2490*/  LEA.HI.X.SX32 R97, R100, R5, 0x1, P0 ;  /* 0x0000000564617211 */ /* 0x000fc600000f0eff */
[----:B------:R2:W5:Y:S04]  /*24a0*/  LDG.E.U16 R98, desc[UR12][R98.64] ;  /* 0x0000000c62627981 */ /* 0x000568000c1e1500 */
[----:B------:R2:W5:Y:S01]  /*24b0*/  LDG.E.U16 R96, desc[UR12][R96.64] ;  /* 0x0000000c60607981 */ /* 0x000562000c1e1500 */
[--C-:B------:R-:W-:Y:S02]  /*24c0*/  SHF.R.S32.HI R5, RZ, 0x7, R0.reuse ;  /* 0x00000007ff057819 */ /* 0x100fe40000011400 */
[----:B------:R-:W-:Y:S02]  /*24d0*/  SHF.R.U32.HI R7, RZ, 0x5, R0 ;  /* 0x00000005ff077819 */ /* 0x000fe40000011600 */
[----:B------:R-:W-:Y:S02]  /*24e0*/  SGXT R5, R5, 0x1 ;  /* 0x000000010505781a */ /* 0x000fe40000000200 */
[----:B------:R-:W-:-:S02]  /*24f0*/  R2UR UR14, R7 ;  /* 0x00000000070e72ca */ /* 0x000fc400000e0000 */
[----:B0-----:R-:W-:Y:S02]  /*2500*/  R2UR UR5, R113 ;  /* 0x00000000710572ca */ /* 0x001fe400000e0000 */
[----:B------:R-:W-:Y:S02]  /*2510*/  LOP3.LUT R100, R5, 0x90, RZ, 0xc0, !PT ;  /* 0x0000009005647812 */ /* 0x000fe400078ec0ff */
[----:B-1----:R-:W-:Y:S02]  /*2520*/  LOP3.LUT R90, R0, 0x40, RZ, 0xc0, !PT ;  /* 0x00000040005a7812 */ /* 0x002fe400078ec0ff */
[----:B------:R-:W-:-:S05]  /*2530*/  LOP3.LUT R5, R100, 0x7e, R143, 0x78, !PT ;  /* 0x0000007e64057812 */ /* 0x000fca00078e788f */
[----:B------:R-:W-:Y:S01]  /*2540*/  IMAD R100, R90, 0x200, R5 ;  /* 0x000002005a647824 */ /* 0x000fe200078e0205 */
[----:B--2---:R-:W-:Y:S06]  /*2550*/  BRA.U UP0, `(.L_x_5) ;  /* 0x0000000100187547 */ /* 0x004fec000b800000 */
[----:B------:R-:W-:Y:S01]  /*2560*/  ELECT P0, URZ, PT ;  /* 0x0000000000ff782f */ /* 0x000fe20003800000 */
[----:B------:R-:W-:Y:S01]  /*2570*/  IMAD.MOV.U32 R5, RZ, RZ, 0x1 ;  /* 0x00000001ff057424 */ /* 0x000fe200078e00ff */
[----:B------:R-:W-:Y:S01]  /*2580*/  UMOV UR6, 0x40 ;  /* 0x0000004000067882 */ /* 0x000fe20000000000 */
[----:B------:R-:W-:Y:S01]  /*2590*/  UVIRTCOUNT.DEALLOC.SMPOOL 0x80 ;  /* 0x000000800000784c */ /* 0x000fe20000000000 */
[----:B------:R-:W-:-:S09]  /*25a0*/  ULEA UR6, UR8, UR6, 0x18 ;  /* 0x0000000608067291 */ /* 0x000fd2000f8ec0ff */
[----:B------:R0:W-:Y:S03]  /*25b0*/  @P0 STS.U8 [UR6], R5 ;  /* 0x00000005ff000988 */ /* 0x0001e60008000006 */
.L_x_5:
[----:B------:R-:W1:Y:S01]  /*25c0*/  S2UR UR8, SR_CTAID.Y ;  /* 0x00000000000879c3 */ /* 0x000e620000002600 */
[----:B0-----:R-:W-:Y:S01]  /*25d0*/  LOP3.LUT R5, R100, 0x20, RZ, 0x3c, !PT ;  /* 0x0000002064057812 */ /* 0x001fe200078e3cff */
[----:B------:R-:W0:Y:S01]  /*25e0*/  LDCU.64 UR6, c[0x0][0x3c0] ;  /* 0x00007800ff0677ac */ /* 0x000e220008000a00 */
[----:B-----5:R2:W-:Y:S01]  /*25f0*/  STS.U16 [R100+UR4], R4 ;  /* 0x0000000464007988 */ /* 0x0205e20008000404 */
[----:B------:R-:W-:Y:S01]  /*2600*/  LOP3.LUT P6, RZ, R0, 0xff, RZ, 0xc0, !PT ;  /* 0x000000ff00ff7812 */ /* 0x000fe200078cc0ff */
[----:B------:R-:W3:Y:S02]  /*2610*/  LDCU UR9, c[0x0][0x3c8] ;  /* 0x00007900ff0977ac */ /* 0x000ee40008000800 */
[----:B------:R4:W-:Y:S01]  /*2620*/  STS.U16 [R100+UR4+0x400], R11 ;  /* 0x0004000b64007988 */ /* 0x0009e20008000404 */
[----:B------:R-:W3:Y:S01]  /*2630*/  LDC R191, c[0x0][0x3c4] ;  /* 0x0000f100ffbf7b82 */ /* 0x000ee20000000800 */
[----:B------:R-:W-:Y:S02]  /*2640*/  USHF.L.U32 UR10, UR14, 0x15, URZ ;  /* 0x000000150e0a7899 */ /* 0x000fe400080006ff */
[----:B------:R-:W-:Y:S01]  /*2650*/  STS.U16 [R100+UR4+0x800], R15 ;  /* 0x0008000f64007988 */ /* 0x000fe20008000404 */
[----:B------:R-:W-:Y:S01]  /*2660*/  ULOP3.LUT UR15, UR14, 0x4, URZ, 0xc0, !UPT ;  /* 0x000000040e0f7892 */ /* 0x000fe2000f8ec0ff */
[----:B--2---:R-:W-:Y:S01]  /*2670*/  LOP3.LUT R4, R100, 0x40, RZ, 0x3c, !PT ;  /* 0x0000004064047812 */ /* 0x004fe200078e3cff */
[----:B------:R-:W-:Y:S01]  /*2680*/  ULOP3.LUT UR10, UR10, 0x600000, URZ, 0xc0, !UPT ;  /* 0x006000000a0a7892 */ /* 0x000fe2000f8ec0ff */
[----:B------:R2:W-:Y:S01]  /*2690*/  STS.U16 [R100+UR4+0xc00], R19 ;  /* 0x000c001364007988 */ /* 0x0005e20008000404 */
[----:B------:R-:W-:Y:S01]  /*26a0*/  UMOV UR16, 0x1 ;  /* 0x0000000100107882 */ /* 0x000fe20000000000 */
[----:B----4-:R-:W4:Y:S01]  /*26b0*/  LDC R11, c[0x0][0x3c4] ;  /* 0x0000f100ff0b7b82 */ /* 0x010f220000000800 */
[----:B------:R-:W-:Y:S01]  /*26c0*/  VOTEU.ALL UP1, P6 ;  /* 0x0000000000ff7886 */ /* 0x000fe20003020000 */
[----:B------:R2:W-:Y:S01]  /*26d0*/  STS.U16 [R100+UR4+0x1000], R23 ;  /* 0x0010001764007988 */ /* 0x0005e20008000404 */
[----:B------:R-:W-:Y:S01]  /*26e0*/  VOTEU.ALL UP2, P6 ;  /* 0x0000000000ff7886 */ /* 0x000fe20003040000 */
[----:B0-----:R-:W-:-:S02]  /*26f0*/  USHF.L.U32 UR7, UR7, 0x1, URZ ;  /* 0x0000000107077899 */ /* 0x001fc400080006ff */
[----:B------:R0:W-:Y:S01]  /*2700*/  STS.U16 [R100+UR4+0x1400], R27 ;  /* 0x0014001b64007988 */ /* 0x0001e20008000404 */
[----:B-1----:R-:W-:Y:S01]  /*2710*/  UIMAD UR8, UR8, UR6, URZ ;  /* 0x00000006080872a4 */ /* 0x002fe2000f8e02ff */
[----:B--2---:R-:W1:Y:S01]  /*2720*/  LDC R19, c[0x0][0x3c4] ;  /* 0x0000f100ff137b82 */ /* 0x004e620000000800 */
[----:B------:R-:W-:-:S04]  /*2730*/  @!UP1 UIADD3 UR18, UPT, UPT, -UR16, 0x100000, URZ ;  /* 0x0010000010129890 */ /* 0x000fc8000fffe1ff */
[----:B------:R-:W-:Y:S02]  /*2740*/  @!UP1 USHF.L.U32 UR19, UR18, 0xb, URZ ;  /* 0x0000000b12139899 */ /* 0x000fe400080006ff */
[----:B------:R-:W-:Y:S01]  /*2750*/  @!UP1 USHF.L.U32 UR18, UR18, 0x1, URZ ;  /* 0x0000000112129899 */ /* 0x000fe200080006ff */
[----:B------:R-:W-:Y:S01]  /*2760*/  STS.U16 [R100+UR4+0x1800], R31 ;  /* 0x0018001f64007988 */ /* 0x000fe20008000404 */
[----:B------:R-:W-:-:S03]  /*2770*/  USHF.L.U32 UR6, UR8, 0x1, URZ ;  /* 0x0000000108067899 */ /* 0x000fc600080006ff */
[----:B------:R-:W-:Y:S01]  /*2780*/  STS.U16 [R100+UR4+0x1c00], R35 ;  /* 0x001c002364007988 */ /* 0x000fe20008000404 */
[----:B------:R-:W2:Y:S03]  /*2790*/  LDC R23, c[0x0][0x3c4] ;  /* 0x0000f100ff177b82 */ /* 0x000ea60000000800 */
[----:B------:R-:W-:Y:S04]  /*27a0*/  STS.U16 [R100+UR4+0x2000], R39 ;  /* 0x0020002764007988 */ /* 0x000fe80008000404 */
[----:B------:R-:W-:Y:S01]  /*27b0*/  STS.U16 [R100+UR4+0x2400], R43 ;  /* 0x0024002b64007988 */ /* 0x000fe20008000404 */
[----:B0-----:R-:W0:Y:S03]  /*27c0*/  LDC R27, c[0x0][0x3c4] ;  /* 0x0000f100ff1b7b82 */ /* 0x001e260000000800 */
[----:B------:R-:W-:Y:S04]  /*27d0*/  STS.U16 [R100+UR4+0x2800], R47 ;  /* 0x0028002f64007988 */ /* 0x000fe80008000404 */
[----:B------:R-:W-:Y:S01]  /*27e0*/  STS.U16 [R100+UR4+0x2c00], R51 ;  /* 0x002c003364007988 */ /* 0x000fe20008000404 */
[----:B------:R-:W0:Y:S03]  /*27f0*/  LDC R187, c[0x0][0x3c4] ;  /* 0x0000f100ffbb7b82 */ /* 0x000e260000000800 */
        /* <DEDUP_REMOVED lines=21> */
[----:B------:R0:W-:Y:S04]  /*2950*/  STS.U16 [R100+UR4+0x7400], R140 ;  /* 0x0074008c64007988 */ /* 0x0001e80008000404 */
[----:B------:R-:W-:Y:S04]  /*2960*/  STS.U16 [R100+UR4+0x7800], R101 ;  /* 0x0078006564007988 */ /* 0x000fe80008000404 */
[----:B------:R-:W-:Y:S01]  /*2970*/  STS.U16 [R100+UR4+0x7c00], R92 ;  /* 0x007c005c64007988 */ /* 0x000fe20008000404 */
[----:B----4-:R-:W-:-:S02]  /*2980*/  IMAD R11, R11, 0x6, RZ ;  /* 0x000000060b0b7824 */ /* 0x010fc400078e02ff */
[----:B0-----:R-:W-:Y:S01]  /*2990*/  VIADD R140, R155, 0x80 ;  /* 0x000000809b8c7836 */ /* 0x001fe20000000000 */
[----:B------:R0:W-:Y:S04]  /*29a0*/  STS.U16 [R5+UR4+0x100], R6 ;  /* 0x0001000605007988 */ /* 0x0001e80008000404 */
[----:B------:R-:W-:Y:S01]  /*29b0*/  STS.U16 [R5+UR4+0x500], R12 ;  /* 0x0005000c05007988 */ /* 0x000fe20008000404 */
[----:B-1----:R-:W-:Y:S01]  /*29c0*/  IMAD R19, R19, 0xa, RZ ;  /* 0x0000000a13137824 */ /* 0x002fe200078e02ff */
[----:B------:R-:W-:Y:S02]  /*29d0*/  MOV R47, UR7 ;  /* 0x00000007002f7c02 */ /* 0x000fe40008000f00 */
[----:B------:R-:W-:Y:S01]  /*29e0*/  STS.U16 [R5+UR4+0x900], R16 ;  /* 0x0009001005007988 */ /* 0x000fe20008000404 */
[----:B--2---:R-:W-:Y:S01]  /*29f0*/  IMAD R23, R23, 0xc, RZ ;  /* 0x0000000c17177824 */ /* 0x004fe200078e02ff */
[----:B0-----:R-:W0:Y:S01]  /*2a00*/  LDC.64 R6, c[0x0][0x388] ;  /* 0x0000e200ff067b82 */ /* 0x001e220000000a00 */
[----:B------:R-:W-:Y:S01]  /*2a10*/  IMAD R27, R27, 0xe, RZ ;  /* 0x0000000e1b1b7824 */ /* 0x000fe200078e02ff */
[----:B------:R1:W-:Y:S01]  /*2a20*/  STS.U16 [R5+UR4+0xd00], R20 ;  /* 0x000d001405007988 */ /* 0x0003e20008000404 */
[----:B------:R-:W-:-:S03]  /*2a30*/  ISETP.GT.AND P0, PT, R140, RZ, PT ;  /* 0x000000ff8c00720c */ /* 0x000fc60003f04270 */
[----:B------:R2:W-:Y:S04]  /*2a40*/  STS.U16 [R5+UR4+0x1100], R24 ;  /* 0x0011001805007988 */ /* 0x0005e80008000404 */
[----:B------:R4:W-:Y:S01]  /*2a50*/  STS.U16 [R5+UR4+0x1500], R28 ;  /* 0x0015001c05007988 */ /* 0x0009e20008000404 */
[----:B-1----:R-:W1:Y:S03]  /*2a60*/  LDC R20, c[0x0][0x3c4] ;  /* 0x0000f100ff147b82 */ /* 0x002e660000000800 */
[----:B------:R-:W-:Y:S04]  /*2a70*/  STS.U16 [R5+UR4+0x1900], R32 ;  /* 0x0019002005007988 */ /* 0x000fe80008000404 */
[----:B------:R-:W-:Y:S01]  /*2a80*/  STS.U16 [R5+UR4+0x1d00], R36 ;  /* 0x001d002405007988 */ /* 0x000fe20008000404 */
[----:B--2---:R-:W2:Y:S03]  /*2a90*/  LDC R24, c[0x0][0x3c4] ;  /* 0x0000f100ff187b82 */ /* 0x004ea60000000800 */
[----:B------:R-:W-:Y:S04]  /*2aa0*/  STS.U16 [R5+UR4+0x2100], R40 ;  /* 0x0021002805007988 */ /* 0x000fe80008000404 */
[----:B------:R-:W-:Y:S01]  /*2ab0*/  STS.U16 [R5+UR4+0x2500], R44 ;  /* 0x0025002c05007988 */ /* 0x000fe20008000404 */
[----:B----4-:R-:W4:Y:S03]  /*2ac0*/  LDC R28, c[0x0][0x3c4] ;  /* 0x0000f100ff1c7b82 */ /* 0x010f260000000800 */
        /* <DEDUP_REMOVED lines=23> */
[----:B------:R1:W-:Y:S01]  /*2c40*/  STS.U16 [R4+UR4+0x600], R13 ;  /* 0x0006000d04007988 */ /* 0x0003e20008000404 */
[----:B0-----:R-:W-:-:S03]  /*2c50*/  LOP3.LUT R5, R100, 0x60, RZ, 0x3c, !PT ;  /* 0x0000006064057812 */ /* 0x001fc600078e3cff */
[----:B------:R0:W-:Y:S04]  /*2c60*/  STS.U16 [R4+UR4+0xa00], R17 ;  /* 0x000a001104007988 */ /* 0x0001e80008000404 */
[----:B------:R2:W-:Y:S01]  /*2c70*/  STS.U16 [R4+UR4+0xe00], R21 ;  /* 0x000e001504007988 */ /* 0x0005e20008000404 */
[----:B-1----:R-:W1:Y:S03]  /*2c80*/  LDC R13, c[0x0][0x3c4] ;  /* 0x0000f100ff0d7b82 */ /* 0x002e660000000800 */
[----:B------:R2:W-:Y:S04]  /*2c90*/  STS.U16 [R4+UR4+0x1200], R25 ;  /* 0x0012001904007988 */ /* 0x0005e80008000404 */
[----:B------:R-:W-:Y:S01]  /*2ca0*/  STS.U16 [R4+UR4+0x1600], R29 ;  /* 0x0016001d04007988 */ /* 0x000fe20008000404 */
[----:B0-----:R-:W0:Y:S03]  /*2cb0*/  LDC R17, c[0x0][0x3c4] ;  /* 0x0000f100ff117b82 */ /* 0x001e260000000800 */
[----:B------:R-:W-:Y:S04]  /*2cc0*/  STS.U16 [R4+UR4+0x1a00], R33 ;  /* 0x001a002104007988 */ /* 0x000fe80008000404 */
[----:B------:R-:W-:Y:S01]  /*2cd0*/  STS.U16 [R4+UR4+0x1e00], R37 ;  /* 0x001e002504007988 */ /* 0x000fe20008000404 */
[----:B--2---:R-:W2:Y:S03]  /*2ce0*/  LDC R21, c[0x0][0x3c4] ;  /* 0x0000f100ff157b82 */ /* 0x004ea60000000800 */
[----:B------:R-:W-:Y:S04]  /*2cf0*/  STS.U16 [R4+UR4+0x2200], R41 ;  /* 0x0022002904007988 */ /* 0x000fe80008000404 */
[----:B------:R3:W-:Y:S01]  /*2d00*/  STS.U16 [R4+UR4+0x2600], R45 ;  /* 0x0026002d04007988 */ /* 0x0007e20008000404 */
[----:B------:R-:W0:Y:S03]  /*2d10*/  LDC R25, c[0x0][0x3c4] ;  /* 0x0000f100ff197b82 */ /* 0x000e260000000800 */
[----:B------:R-:W-:Y:S04]  /*2d20*/  STS.U16 [R4+UR4+0x2a00], R49 ;  /* 0x002a003104007988 */ /* 0x000fe80008000404 */
[----:B------:R-:W-:Y:S01]  /*2d30*/  STS.U16 [R4+UR4+0x2e00], R53 ;  /* 0x002e003504007988 */ /* 0x000fe20008000404 */
[----:B---3--:R-:W3:Y:S03]  /*2d40*/  LDC R45, c[0x0][0x3c4] ;  /* 0x0000f100ff2d7b82 */ /* 0x008ee60000000800 */
        /* <DEDUP_REMOVED lines=23> */
[----:B0-----:R-:W-:-:S03]  /*2ec0*/  LOP3.LUT R4, R0, 0xff, RZ, 0xc0, !PT ;  /* 0x000000ff00047812 */ /* 0x001fc600078ec0ff */
[----:B------:R-:W-:Y:S02]  /*2ed0*/  STS.U16 [R5+UR4+0xb00], R18 ;  /* 0x000b001205007988 */ /* 0x000fe40008000404 */
[----:B------:R-:W-:Y:S02]  /*2ee0*/  IMAD R4, R4, UR9, RZ ;  /* 0x0000000904047c24 */ /* 0x000fe4000f8e02ff */
[----:B------:R0:W-:Y:S01]  /*2ef0*/  STS.U16 [R5+UR4+0xf00], R22 ;  /* 0x000f001605007988 */ /* 0x0001e20008000404 */
[----:B------:R-:W-:Y:S02]  /*2f00*/  UIMAD.WIDE UR8, UR8, 0x2, URZ ;  /* 0x00000002080878a5 */ /* 0x000fe4000f8e02ff */
[C---:B------:R-:W-:Y:S01]  /*2f10*/  SHF.L.U32 R159, R4.reuse, 0x1, RZ ;  /* 0x00000001049f7819 */ /* 0x040fe200000006ff */
[----:B------:R1:W-:Y:S01]  /*2f20*/  STS.U16 [R5+UR4+0x1300], R26 ;  /* 0x0013001a05007988 */ /* 0x0003e20008000404 */
[----:B------:R-:W-:Y:S02]  /*2f30*/  IMAD.HI R4, R4, 0x2, RZ ;  /* 0x0000000204047827 */ /* 0x000fe400078e02ff */
[----:B------:R-:W-:Y:S01]  /*2f40*/  IADD3 R158, P1, P2, R159, UR6, R6 ;  /* 0x000000069f9e7c10 */ /* 0x000fe2000fa3e006 */
[----:B------:R-:W-:Y:S01]  /*2f50*/  UIADD3 UR6, UPT, UPT, UR5, UR10, URZ ;  /* 0x0000000a05067290 */ /* 0x000fe2000fffe0ff */
[----:B------:R1:W-:Y:S01]  /*2f60*/  STS.U16 [R5+UR4+0x1700], R30 ;  /* 0x0017001e05007988 */ /* 0x0003e20008000404 */
[----:B0-----:R-:W0:Y:S01]  /*2f70*/  LDC R22, c[0x0][0x3c4] ;  /* 0x0000f100ff167b82 */ /* 0x001e220000000800 */
[----:B------:R-:W-:Y:S01]  /*2f80*/  IADD3.X R159, PT, PT, R4, UR9, R7, P1, P2 ;  /* 0x00000009049f7c10 */ /* 0x000fe20008fe4407 */
[----:B------:R-:W-:Y:S01]  /*2f90*/  ULEA UR6, UR15, UR6, 0x5 ;  /* 0x000000060f067291 */ /* 0x000fe2000f8e28ff */
[----:B------:R-:W-:Y:S04]  /*2fa0*/  STS.U16 [R5+UR4+0x7f00], R96 ;  /* 0x007f006005007988 */ /* 0x000fe80008000404 */
[----:B------:R-:W-:Y:S01]  /*2fb0*/  STS.U16 [R5+UR4+0x1b00], R34 ;  /* 0x001b002205007988 */ /* 0x000fe20008000404 */
[----:B------:R-:W0:Y:S03]  /*2fc0*/  LDC R7, c[0x0][0x3c4] ;  /* 0x0000f100ff077b82 */ /* 0x000e260000000800 */
[----:B------:R-:W-:Y:S04]  /*2fd0*/  STS.U16 [R5+UR4+0x1f00], R38 ;  /* 0x001f002605007988 */ /* 0x000fe80008000404 */
[----:B------:R-:W-:Y:S01]  /*2fe0*/  STS.U16 [R5+UR4+0x2300], R42 ;  /* 0x0023002a05007988 */ /* 0x000fe20008000404 */
[----:B-1----:R-:W1:Y:S03]  /*2ff0*/  LDC R26, c[0x0][0x3c4] ;  /* 0x0000f100ff1a7b82 */ /* 0x002e660000000800 */
        /* <DEDUP_REMOVED lines=22> */
[----:B------:R0:W-:Y:S01]  /*3160*/  STS.U16 [R5+UR4+0x7b00], R91 ;  /* 0x007b005b05007988 */ /* 0x0001e20008000404 */
[-C--:B------:R-:W-:Y:S01]  /*3170*/  IADD3 R188, P3, PT, R11, R158.reuse, RZ ;  /* 0x0000009e0bbc7210 */ /* 0x080fe20007f7e0ff */
[----:B------:R-:W-:Y:S01]  /*3180*/  IMAD R9, R9, 0x5, RZ ;  /* 0x0000000509097824 */ /* 0x000fe200078e02ff */
[-C--:B------:R-:W-:Y:S01]  /*3190*/  LEA R186, P4, R187, R158.reuse, 0x3 ;  /* 0x0000009ebbba7211 */ /* 0x080fe200078818ff */
[----:B------:R-:W-:Y:S01]  /*31a0*/  STTM.x128 tmem[UR6], RZ ;  /* 0x000000ff000079ed */ /* 0x000fe200083c0006 */
[----:B------:R-:W0:Y:S02]  /*31b0*/  FENCE.VIEW.ASYNC.T ;  /* 0x00000000000073c6 */ /* 0x000e240000000200 */
[----:B0-----:R-:W-:Y:S01]  /*31c0*/  BAR.SYNC.DEFER_BLOCKING 0x0 ;  /* 0x0000000000007b1d */ /* 0x001fe20000010000 */
[----:B------:R-:W-:Y:S01]  /*31d0*/  IMAD R177, R20, 0x12, RZ ;  /* 0x0000001214b17824 */ /* 0x000fe200078e02ff */
[----:B------:R-:W-:Y:S01]  /*31e0*/  IADD3 R184, P5, PT, R19, R158, RZ ;  /* 0x0000009e13b87210 */ /* 0x000fe20007fbe0ff */
[----:B------:R-:W-:Y:S01]  /*31f0*/  IMAD R171, R22, 0x14, RZ ;  /* 0x0000001416ab7824 */ /* 0x000fe200078e02ff */
[----:B------:R-:W-:-:S04]  /*3200*/  PRMT R4, RZ, 0x7610, R4 ;  /* 0x00007610ff047816 */ /* 0x000fc80000000004 */
[----:B------:R-:W0:Y:S01]  /*3210*/  LDC R5, c[0x0][0x3c4] ;  /* 0x0000f100ff057b82 */ /* 0x000e220000000800 */
[----:B------:R-:W-:Y:S01]  /*3220*/  IADD3 R192, P1, PT, R158, UR7, RZ ;  /* 0x000000079ec07c10 */ /* 0x000fe2000ff3e0ff */
[----:B------:R-:W-:Y:S01]  /*3230*/  IMAD.SHL.U32 R7, R7, 0x4, RZ ;  /* 0x0000000407077824 */ /* 0x000fe200078e00ff */
[----:B------:R-:W-:Y:S01]  /*3240*/  LEA R190, P2, R191, R158, 0x2 ;  /* 0x0000009ebfbe7211 */ /* 0x000fe200078410ff */
[----:B------:R-:W-:Y:S01]  /*3250*/  IMAD R13, R13, 0x7, RZ ;  /* 0x000000070d0d7824 */ /* 0x000fe200078e02ff */
[----:B---3--:R-:W-:Y:S01]  /*3260*/  LEA.HI.X.SX32 R193, R45, R159, 0x1, P1 ;  /* 0x0000009f2dc17211 */ /* 0x008fe200008f0eff */
[----:B------:R-:W3:Y:S02]  /*3270*/  FENCE.VIEW.ASYNC.S ;  /* 0x00000000000073c6 */ /* 0x000ee40000000000 */
[----:B---3--:R-:W3:Y:S02]  /*3280*/  @!UP2 SYNCS.EXCH.64 URZ, [UR4+0x16000], UR18 ;  /* 0x0160001204ffa5b2 */ /* 0x008ee40008000100 */
[----:B---3--:R-:W-:Y:S01]  /*3290*/  BAR.SYNC.DEFER_BLOCKING 0x0 ;  /* 0x0000000000007b1d */ /* 0x008fe20000010000 */
[----:B------:R-:W-:-:S02]  /*32a0*/  IMAD R169, R24, 0x16, RZ ;  /* 0x0000001618a97824 */ /* 0x000fc400078e02ff */
[----:B0-----:R-:W-:Y:S01]  /*32b0*/  IMAD R5, R5, 0x3, RZ ;  /* 0x0000000305057824 */ /* 0x001fe200078e02ff */
[-C--:B------:R-:W-:Y:S01]  /*32c0*/  IADD3 R182, P1, PT, R23, R158.reuse, RZ ;  /* 0x0000009e17b67210 */ /* 0x080fe20007f3e0ff */
[----:B------:R-:W-:Y:S01]  /*32d0*/  IMAD.SHL.U32 R15, R15, 0x8, RZ ;  /* 0x000000080f0f7824 */ /* 0x000fe200078e00ff */
[-C--:B------:R-:W-:Y:S01]  /*32e0*/  LEA.HI.X.SX32 R191, R47, R159.reuse, 0x1, P2 ;  /* 0x0000009f2fbf7211 */ /* 0x080fe200010f0eff */
[----:B-1----:R-:W-:Y:S01]  /*32f0*/  IMAD R167, R26, 0x18, RZ ;  /* 0x000000181aa77824 */ /* 0x002fe200078e02ff */
[-C--:B------:R-:W-:Y:S01]  /*3300*/  IADD3 R180, P2, PT, R27, R158.reuse, RZ ;  /* 0x0000009e1bb47210 */ /* 0x080fe20007f5e0ff */
[----:B------:R-:W-:Y:S01]  /*3310*/  IMAD R17, R17, 0x9, RZ ;  /* 0x0000000911117824 */ /* 0x000fe200078e02ff */
[-C--:B------:R-:W-:Y:S01]  /*3320*/  LEA.HI.X.SX32 R189, R5, R159.reuse, 0x1, P3 ;  /* 0x0000009f05bd7211 */ /* 0x080fe200018f0eff */
[----:B----4-:R-:W-:Y:S01]  /*3330*/  IMAD R165, R28, 0x1a, RZ ;  /* 0x0000001a1ca57824 */ /* 0x010fe200078e02ff */
[-C--:B------:R-:W-:Y:S01]  /*3340*/  LEA R178, P3, R179, R158.reuse, 0x4 ;  /* 0x0000009eb3b27211 */ /* 0x080fe200078620ff */
[----:B------:R-:W-:Y:S01]  /*3350*/  IMAD R163, R30, 0x1c, RZ ;  /* 0x0000001c1ea37824 */ /* 0x000fe200078e02ff */
[-C--:B------:R-:W-:Y:S01]  /*3360*/  LEA.HI.X.SX32 R187, R7, R159.reuse, 0x1, P4 ;  /* 0x0000009f07bb7211 */ /* 0x080fe200020f0eff */
[----:B--2---:R-:W-:Y:S01]  /*3370*/  IMAD R21, R21, 0xb, RZ ;  /* 0x0000000b15157824 */ /* 0x004fe200078e02ff */
[----:B------:R-:W-:Y:S01]  /*3380*/  IADD3 R176, P4, PT, R177, R158, RZ ;  /* 0x0000009eb1b07210 */ /* 0x000fe20007f9e0ff */
[----:B------:R-:W-:Y:S01]  /*3390*/  IMAD R161, R154, 0x1e, RZ ;  /* 0x0000001e9aa17824 */ /* 0x000fe200078e02ff */
[----:B------:R-:W-:-:S02]  /*33a0*/  LEA.HI.X.SX32 R185, R9, R159, 0x1, P5 ;  /* 0x0000009f09b97211 */ /* 0x000fc400028f0eff */
[-C--:B------:R-:W-:Y:S02]  /*33b0*/  IADD3 R170, P5, PT, R171, R158.reuse, RZ ;  /* 0x0000009eabaa7210 */ /* 0x080fe40007fbe0ff */
[-C--:B------:R-:W-:Y:S01]  /*33c0*/  LEA.HI.X.SX32 R183, R11, R159.reuse, 0x1, P1 ;  /* 0x0000009f0bb77211 */ /* 0x080fe200008f0eff */
[----:B------:R-:W-:Y:S01]  /*33d0*/  IMAD R25, R25, 0xd, RZ ;  /* 0x0000000d19197824 */ /* 0x000fe200078e02ff */
[----:B------:R-:W-:Y:S02]  /*33e0*/  PRMT R12, RZ, 0x7610, R12 ;  /* 0x00007610ff0c7816 */ /* 0x000fe4000000000c */
[----:B------:R-:W-:Y:S02]  /*33f0*/  PRMT R31, RZ, 0x7610, R31 ;  /* 0x00007610ff1f7816 */ /* 0x000fe4000000001f */
[----:B------:R-:W-:Y:S01]  /*3400*/  PRMT R39, RZ, 0x7610, R39 ;  /* 0x00007610ff277816 */ /* 0x000fe20000000027 */
[----:B------:R-:W-:Y:S01]  /*3410*/  IMAD R29, R29, 0xf, RZ ;  /* 0x0000000f1d1d7824 */ /* 0x000fe200078e02ff */
[----:B------:R-:W-:Y:S01]  /*3420*/  IADD3 R168, P1, PT, R169, R158, RZ ;  /* 0x0000009ea9a87210 */ /* 0x000fe20007f3e0ff */
[----:B------:R-:W2:Y:S01]  /*3430*/  @P0 LDG.E.U16 R4, desc[UR12][R158.64] ;  /* 0x0000000c9e040981 */ /* 0x000ea2000c1e1500 */
[----:B------:R-:W-:-:S02]  /*3440*/  LEA.HI.X.SX32 R181, R13, R159, 0x1, P2 ;  /* 0x0000009f0db57211 */ /* 0x000fc400010f0eff */
[-C--:B------:R-:W-:Y:S01]  /*3450*/  IADD3 R166, P2, PT, R167, R158.reuse, RZ ;  /* 0x0000009ea7a67210 */ /* 0x080fe20007f5e0ff */
[----:B------:R-:W3:Y:S01]  /*3460*/  @P0 LDG.E.U16 R31, desc[UR12][R192.64] ;  /* 0x0000000cc01f0981 */ /* 0x000ee2000c1e1500 */
[-C--:B------:R-:W-:Y:S02]  /*3470*/  LEA.HI.X.SX32 R179, R15, R159.reuse, 0x1, P3 ;  /* 0x0000009f0fb37211 */ /* 0x080fe400018f0eff */
[----:B------:R-:W-:Y:S02]  /*3480*/  PRMT R6, RZ, 0x7610, R6 ;  /* 0x00007610ff067816 */ /* 0x000fe40000000006 */
[----:B------:R-:W-:Y:S01]  /*3490*/  PRMT R14, RZ, 0x7610, R14 ;  /* 0x00007610ff0e7816 */ /* 0x000fe2000000000e */
[----:B------:R-:W4:Y:S01]  /*34a0*/  @P0 LDG.E.U16 R12, desc[UR12][R178.64] ;  /* 0x0000000cb20c0981 */ /* 0x000f22000c1e1500 */
[----:B------:R-:W-:Y:S02]  /*34b0*/  IADD3 R164, P3, PT, R165, R158, RZ ;  /* 0x0000009ea5a47210 */ /* 0x000fe40007f7e0ff */
[----:B------:R-:W-:Y:S01]  /*34c0*/  LEA.HI.X.SX32 R177, R17, R159, 0x1, P4 ;  /* 0x0000009f11b17211 */ /* 0x000fe200020f0eff */
[----:B------:R-:W3:Y:S01]  /*34d0*/  @P0 LDG.E.U16 R6, desc[UR12][R190.64] ;  /* 0x0000000cbe060981 */ /* 0x000ee2000c1e1500 */
[----:B------:R-:W-:-:S02]  /*34e0*/  PRMT R33, RZ, 0x7610, R33 ;  /* 0x00007610ff217816 */ /* 0x000fc40000000021 */
[----:B------:R-:W-:Y:S01]  /*34f0*/  PRMT R41, RZ, 0x7610, R41 ;  /* 0x00007610ff297816 */ /* 0x000fe20000000029 */
[----:B------:R-:W3:Y:S01]  /*3500*/  @P0 LDG.E.U16 R39, desc[UR12][R176.64] ;  /* 0x0000000cb0270981 */ /* 0x000ee2000c1e1500 */
[-C--:B------:R-:W-:Y:S02]  /*3510*/  IADD3 R162, P4, PT, R163, R158.reuse, RZ ;  /* 0x0000009ea3a27210 */ /* 0x080fe40007f9e0ff */
[----:B------:R-:W-:Y:S01]  /*3520*/  LEA.HI.X.SX32 R171, R19, R159, 0x1, P5 ;  /* 0x0000009f13ab7211 */ /* 0x000fe200028f0eff */
[----:B------:R-:W3:Y:S01]  /*3530*/  @P0 LDG.E.U16 R33, desc[UR12][R188.64] ;  /* 0x0000000cbc210981 */ /* 0x000ee2000c1e1500 */
[----:B------:R-:W-:Y:S02]  /*3540*/  PRMT R8, RZ, 0x7610, R8 ;  /* 0x00007610ff087816 */ /* 0x000fe40000000008 */
[----:B------:R-:W-:Y:S01]  /*3550*/  PRMT R16, RZ, 0x7610, R16 ;  /* 0x00007610ff107816 */ /* 0x000fe20000000010 */
[----:B------:R-:W3:Y:S01]  /*3560*/  @P0 LDG.E.U16 R14, desc[UR12][R170.64] ;  /* 0x0000000caa0e0981 */ /* 0x000ee2000c1e1500 */
[----:B------:R-:W-:-:S02]  /*3570*/  IADD3 R160, P5, PT, R161, R158, RZ ;  /* 0x0000009ea1a07210 */ /* 0x000fc40007fbe0ff */
[-C--:B------:R-:W-:Y:S01]  /*3580*/  LEA.HI.X.SX32 R169, R21, R159.reuse, 0x1, P1 ;  /* 0x0000009f15a97211 */ /* 0x080fe200008f0eff */
[----:B------:R-:W3:Y:S01]  /*3590*/  @P0 LDG.E.U16 R8, desc[UR12][R186.64] ;  /* 0x0000000cba080981 */ /* 0x000ee2000c1e1500 */
[----:B------:R-:W-:Y:S02]  /*35a0*/  PRMT R35, RZ, 0x7610, R35 ;  /* 0x00007610ff237816 */ /* 0x000fe40000000023 */
[----:B------:R-:W-:Y:S01]  /*35b0*/  PRMT R43, RZ, 0x7610, R43 ;  /* 0x00007610ff2b7816 */ /* 0x000fe2000000002b */
[----:B------:R-:W3:Y:S01]  /*35c0*/  @P0 LDG.E.U16 R41, desc[UR12][R168.64] ;  /* 0x0000000ca8290981 */ /* 0x000ee2000c1e1500 */
[----:B------:R-:W-:Y:S02]  /*35d0*/  LEA.HI.X.SX32 R167, R23, R159, 0x1, P2 ;  /* 0x0000009f17a77211 */ /* 0x000fe400010f0eff */
[----:B------:R-:W-:Y:S01]  /*35e0*/  PRMT R10, RZ, 0x7610, R10 ;  /* 0x00007610ff0a7816 */ /* 0x000fe2000000000a */
[----:B------:R-:W3:Y:S01]  /*35f0*/  @P0 LDG.E.U16 R35, desc[UR12][R184.64] ;  /* 0x0000000cb8230981 */ /* 0x000ee2000c1e1500 */
[----:B------:R-:W-:-:S02]  /*3600*/  PRMT R18, RZ, 0x7610, R18 ;  /* 0x00007610ff127816 */ /* 0x000fc40000000012 */
[-C--:B------:R-:W-:Y:S01]  /*3610*/  LEA.HI.X.SX32 R165, R25, R159.reuse, 0x1, P3 ;  /* 0x0000009f19a57211 */ /* 0x080fe200018f0eff */
[----:B------:R-:W3:Y:S01]  /*3620*/  @P0 LDG.E.U16 R16, desc[UR12][R166.64] ;  /* 0x0000000ca6100981 */ /* 0x000ee2000c1e1500 */
[----:B------:R-:W-:Y:S02]  /*3630*/  PRMT R37, RZ, 0x7610, R37 ;  /* 0x00007610ff257816 */ /* 0x000fe40000000025 */
[-C--:B------:R-:W-:Y:S01]  /*3640*/  LEA.HI.X.SX32 R163, R27, R159.reuse, 0x1, P4 ;  /* 0x0000009f1ba37211 */ /* 0x080fe200020f0eff */
[----:B------:R-:W3:Y:S01]  /*3650*/  @P0 LDG.E.U16 R43, desc[UR12][R164.64] ;  /* 0x0000000ca42b0981 */ /* 0x000ee2000c1e1500 */
[----:B------:R-:W-:Y:S02]  /*3660*/  PRMT R5, RZ, 0x7610, R5 ;  /* 0x00007610ff057816 */ /* 0x000fe40000000005 */
[----:B------:R-:W-:Y:S01]  /*3670*/  LEA.HI.X.SX32 R161, R29, R159, 0x1, P5 ;  /* 0x0000009f1da17211 */ /* 0x000fe200028f0eff */
[----:B------:R-:W3:Y:S04]  /*3680*/  @P0 LDG.E.U16 R10, desc[UR12][R182.64] ;  /* 0x0000000cb60a0981 */ /* 0x000ee8000c1e1500 */
[----:B------:R-:W3:Y:S04]  /*3690*/  @P0 LDG.E.U16 R18, desc[UR12][R162.64] ;  /* 0x0000000ca2120981 */ /* 0x000ee8000c1e1500 */
[----:B------:R-:W3:Y:S04]  /*36a0*/  @P0 LDG.E.U16 R37, desc[UR12][R180.64] ;  /* 0x0000000cb4250981 */ /* 0x000ee8000c1e1500 */
[----:B------:R-:W3:Y:S01]  /*36b0*/  @P0 LDG.E.U16 R5, desc[UR12][R160.64] ;  /* 0x0000000ca0050981 */ /* 0x000ee2000c1e1500 */
[----:B------:R-:W-:Y:S01]  /*36c0*/  IMAD.SHL.U32 R7, R0, 0x20, RZ ;  /* 0x0000002000077824 */ /* 0x000fe200078e00ff */
[----:B------:R-:W-:-:S04]  /*36d0*/  @!UP1 UIADD3 UR8, UPT, UPT, -UR16, 0x100000, URZ ;  /* 0x0010000010089890 */ /* 0x000fc8000fffe1ff */
[----:B------:R-:W-:Y:S02]  /*36e0*/  @!UP1 USHF.L.U32 UR9, UR8, 0xb, URZ ;  /* 0x0000000b08099899 */ /* 0x000fe400080006ff */
[----:B------:R-:W-:Y:S01]  /*36f0*/  @!UP1 USHF.L.U32 UR8, UR8, 0x1, URZ ;  /* 0x0000000108089899 */ /* 0x000fe200080006ff */
[----:B------:R-:W-:Y:S01]  /*3700*/  LOP3.LUT R20, R7, 0x1800, RZ, 0xc0, !PT ;  /* 0x0000180007147812 */ /* 0x000fe200078ec0ff */
[----:B------:R-:W-:-:S03]  /*3710*/  VOTEU.ALL UP2, P6 ;  /* 0x0000000000ff7886 */ /* 0x000fc60003040000 */
[----:B------:R-:W-:Y:S01]  /*3720*/  LOP3.LUT R139, R20, 0x7e, R143, 0xf8, !PT ;  /* 0x0000007e148b7812 */ /* 0x000fe200078ef88f */
[----:B------:R-:W-:-:S04]  /*3730*/  @!UP1 UIADD3 UR16, UPT, UPT, -UR16, 0x100000, URZ ;  /* 0x0010000010109890 */ /* 0x000fc8000fffe1ff */
[----:B------:R-:W-:Y:S02]  /*3740*/  @!UP1 USHF.L.U32 UR17, UR16, 0xb, URZ ;  /* 0x0000000b10119899 */ /* 0x000fe400080006ff */
[----:B------:R-:W-:Y:S01]  /*3750*/  @!UP1 USHF.L.U32 UR16, UR16, 0x1, URZ ;  /* 0x0000000110109899 */ /* 0x000fe200080006ff */
[C---:B------:R-:W-:Y:S01]  /*3760*/  LOP3.LUT R138, R139.reuse, 0x10, RZ, 0x3c, !PT ;  /* 0x000000108b8a7812 */ /* 0x040fe200078e3cff */
[----:B------:R0:W1:Y:S01]  /*3770*/  @!UP2 SYNCS.EXCH.64 URZ, [UR4+0x16008], UR8 ;  /* 0x0160080804ffa5b2 */ /* 0x0000620008000100 */
[C---:B------:R-:W-:Y:S02]  /*3780*/  LOP3.LUT R137, R139.reuse, 0x20, RZ, 0x3c, !PT ;  /* 0x000000208b897812 */ /* 0x040fe400078e3cff */
[C---:B------:R-:W-:Y:S02]  /*3790*/  LOP3.LUT R136, R139.reuse, 0x30, RZ, 0x3c, !PT ;  /* 0x000000308b887812 */ /* 0x040fe400078e3cff */
[----:B------:R-:W-:Y:S02]  /*37a0*/  ISETP.EQ.U32.AND P1, PT, RZ, UR14, P0 ;  /* 0x0000000eff007c0c */ /* 0x000fe40008722070 */
[----:B------:R-:W-:-:S02]  /*37b0*/  LOP3.LUT R135, R139, 0x40, RZ, 0x3c, !PT ;  /* 0x000000408b877812 */ /* 0x000fc400078e3cff */
[C---:B------:R-:W-:Y:S01]  /*37c0*/  LOP3.LUT R134, R139.reuse, 0x50, RZ, 0x3c, !PT ;  /* 0x000000508b867812 */ /* 0x040fe200078e3cff */
[----:B------:R-:W-:Y:S01]  /*37d0*/  UIADD3 UR7, UPT, UPT, UR5, 0x100, URZ ;  /* 0x0000010005077890 */ /* 0x000fe2000fffe0ff */
[C---:B------:R-:W-:Y:S02]  /*37e0*/  LOP3.LUT R133, R139.reuse, 0x60, RZ, 0x3c, !PT ;  /* 0x000000608b857812 */ /* 0x040fe400078e3cff */
[----:B------:R-:W-:Y:S01]  /*37f0*/  LOP3.LUT R132, R139, 0x70, RZ, 0x3c, !PT ;  /* 0x000000708b847812 */ /* 0x000fe200078e3cff */
[----:B------:R-:W-:Y:S01]  /*3800*/  VOTEU.ALL UP2, P6 ;  /* 0x0000000000ff7886 */ /* 0x000fe20003040000 */
[----:B0-----:R-:W-:Y:S02]  /*3810*/  UIADD3 UR8, UPT, UPT, UR10, UR7, URZ ;  /* 0x000000070a087290 */ /* 0x001fe4000fffe0ff */
[----:B------:R-:W-:Y:S02]  /*3820*/  UIADD3 UR11, UPT, UPT, UR4, 0x12000, URZ ;  /* 0x00012000040b7890 */ /* 0x000fe4000fffe0ff */
[----:B------:R-:W-:Y:S01]  /*3830*/  ULEA UR8, UR15, UR8, 0x12 ;  /* 0x000000080f087291 */ /* 0x000fe2000f8e90ff */
[----:B--2---:R0:W-:Y:S04]  /*3840*/  STS.U16 [R139+UR4+0x10000], R4 ;  /* 0x010000048b007988 */ /* 0x0041e80008000404 */
[----:B----4-:R0:W-:Y:S04]  /*3850*/  STS.U16 [R139+UR4+0x10400], R12 ;  /* 0x0104000c8b007988 */ /* 0x0101e80008000404 */
[----:B---3--:R0:W-:Y:S04]  /*3860*/  STS.U16 [R138+UR4+0x10080], R31 ;  /* 0x0100801f8a007988 */ /* 0x0081e80008000404 */
[----:B------:R0:W-:Y:S04]  /*3870*/  STS.U16 [R138+UR4+0x10480], R39 ;  /* 0x010480278a007988 */ /* 0x0001e80008000404 */
        /* <DEDUP_REMOVED lines=11> */
[----:B------:R0:W-:Y:S01]  /*3930*/  STS.U16 [R132+UR4+0x10780], R5 ;  /* 0x0107800584007988 */ /* 0x0001e20008000404 */
[----:B-1----:R1:W-:Y:S06]  /*3940*/  MEMBAR.ALL.CTA ;  /* 0x0000000000007992 */ /* 0x0023ec0000008000 */
[----:B-1----:R-:W-:Y:S04]  /*3950*/  FENCE.VIEW.ASYNC.S ;  /* 0x00000000000073c6 */ /* 0x002fe80000000000 */
[----:B------:R-:W1:Y:S02]  /*3960*/  FENCE.VIEW.ASYNC.S ;  /* 0x00000000000073c6 */ /* 0x000e640000000000 */
[----:B-1----:R0:W1:Y:S02]  /*3970*/  @!UP2 SYNCS.EXCH.64 URZ, [UR4+0x12000], UR16 ;  /* 0x0120001004ffa5b2 */ /* 0x0020640008000100 */
[----:B-1----:R-:W-:Y:S06]  /*3980*/  BAR.SYNC.DEFER_BLOCKING 0x0 ;  /* 0x0000000000007b1d */ /* 0x002fec0000010000 */
[----:B0-----:R-:W-:Y:S05]  /*3990*/  @!P1 BRA `(.L_x_6) ;  /* 0x0000000400749947 */ /* 0x001fea0003800000 */
[----:B------:R-:W-:Y:S02]  /*39a0*/  USHF.R.U32.HI UR70, URZ, 0x4, UR4 ;  /* 0x00000004ff467899 */ /* 0x000fe40008011604 */
[----:B------:R-:W-:Y:S02]  /*39b0*/  UIADD3 UR16, UPT, UPT, UR4, 0x10000, URZ ;  /* 0x0001000004107890 */ /* 0x000fe4000fffe0ff */
[----:B------:R-:W-:Y:S02]  /*39c0*/  USGXT.U32 UR70, UR70, 0xe ;  /* 0x0000000e4646789a */ /* 0x000fe40008000000 */
[----:B------:R-:W-:Y:S02]  /*39d0*/  USHF.R.U32.HI UR16, URZ, 0x4, UR16 ;  /* 0x00000004ff107899 */ /* 0x000fe40008011610 */
[----:B------:R-:W-:Y:S02]  /*39e0*/  UIADD3 UR72, UP2, UPT, UR70, 0x8000080, URZ ;  /* 0x0800008046487890 */ /* 0x000fe4000ff5e0ff */
[----:B------:R-:W-:Y:S01]  /*39f0*/  USGXT.U32 UR68, UR16, 0xe ;  /* 0x0000000e1044789a */ /* 0x000fe20008000000 */
[----:B------:R-:W-:Y:S01]  /*3a00*/  UMOV UR9, URZ ;  /* 0x000000ff00097c82 */ /* 0x000fe20008000000 */
[----:B------:R-:W-:Y:S01]  /*3a10*/  UMOV UR23, URZ ;  /* 0x000000ff00177c82 */ /* 0x000fe20008000000 */
[----:B------:R-:W-:-:S02]  /*3a20*/  UIADD3.X UR73, UPT, UPT, UR9, 0x40004040, URZ, UP2, !UPT ;  /* 0x4000404009497890 */ /* 0x000fc400097fe4ff */
[----:B------:R-:W-:Y:S01]  /*3a30*/  UIADD3 UR22, UP2, UPT, UR68, 0x2, URZ ;  /* 0x0000000244167890 */ /* 0x000fe2000ff5e0ff */
[----:B------:R-:W-:Y:S01]  /*3a40*/  UMOV UR16, UR11 ;  /* 0x0000000b00107c82 */ /* 0x000fe20008000000 */
[----:B------:R-:W-:Y:S02]  /*3a50*/  UMOV UR17, URZ ;  /* 0x000000ff00117c82 */ /* 0x000fe40008000000 */
[----:B------:R-:W-:Y:S02]  /*3a60*/  UIADD3.X UR23, UPT, UPT, UR23, 0x40004040, URZ, UP2, !UPT ;  /* 0x4000404017177890 */ /* 0x000fe400097fe4ff */
[----:B------:R-:W-:Y:S01]  /*3a70*/  ULOP3.LUT UR70, UR70, 0x8000000, URZ, 0xfc, !UPT ;  /* 0x0800000046467892 */ /* 0x000fe2000f8efcff */
[----:B------:R-:W-:Y:S01]  /*3a80*/  UMOV UR9, UR16 ;  /* 0x0000001000097c82 */ /* 0x000fe20008000000 */
[----:B------:R-:W-:Y:S02]  /*3a90*/  UIADD3.64 UR76, UPT, UPT, UR72, 0x80, URZ ;  /* 0x00000080484c7897 */ /* 0x000fe4000fffe0ff */
[----:B------:R-:W-:-:S02]  /*3aa0*/  UIADD3.64 UR16, UPT, UPT, UR22, 0x2, URZ ;  /* 0x0000000216107897 */ /* 0x000fc4000fffe0ff */
[----:B------:R-:W-:Y:S02]  /*3ab0*/  UIADD3.64 UR62, UPT, UPT, UR72, 0x100, URZ ;  /* 0x00000100483e7897 */ /* 0x000fe4000fffe0ff */
[----:B------:R-:W-:Y:S02]  /*3ac0*/  UIADD3.64 UR64, UPT, UPT, UR22, 0x4, URZ ;  /* 0x0000000416407897 */ /* 0x000fe4000fffe0ff */
[----:B------:R-:W-:Y:S02]  /*3ad0*/  UIADD3.64 UR58, UPT, UPT, UR72, 0x180, URZ ;  /* 0x00000180483a7897 */ /* 0x000fe4000fffe0ff */
[----:B------:R-:W-:Y:S01]  /*3ae0*/  UIADD3.64 UR56, UPT, UPT, UR22, 0x7e, URZ ;  /* 0x0000007e16387897 */ /* 0x000fe2000fffe0ff */
[----:B------:R-:W-:Y:S01]  /*3af0*/  UMOV UR66, 0x0 ;  /* 0x0000000000427882 */ /* 0x000fe20000000000 */
[----:B------:R-:W-:Y:S01]  /*3b00*/  UMOV UR67, 0x8048010 ;  /* 0x0804801000437882 */ /* 0x000fe20000000000 */
[----:B------:R-:W-:Y:S01]  /*3b10*/  UIADD3.64 UR48, UPT, UPT, UR72, 0x200, URZ ;  /* 0x0000020048307897 */ /* 0x000fe2000fffe0ff */
[----:B------:R-:W-:Y:S01]  /*3b20*/  UMOV UR71, 0x40004040 ;  /* 0x4000404000477882 */ /* 0x000fe20000000000 */
[----:B------:R-:W-:Y:S01]  /*3b30*/  UMOV UR69, 0x40004040 ;  /* 0x4000404000457882 */ /* 0x000fe20000000000 */
[----:B------:R-:W-:Y:S01]  /*3b40*/  UIADD3.64 UR44, UPT, UPT, UR22, 0x80, URZ ;  /* 0x00000080162c7897 */ /* 0x000fe2000fffe0ff */
[----:B------:R0:W-:Y:S01]  /*3b50*/  UTCHMMA gdesc[UR70], gdesc[UR68], tmem[UR7], tmem[UR66], idesc[UR67], !UPT ;  /* 0x00ff4244460075ea */ /* 0x0001e2000f800007 */
[----:B------:R-:W-:Y:S01]  /*3b60*/  UMOV UR20, 0x0 ;  /* 0x0000000000147882 */ /* 0x000fe20000000000 */
[----:B------:R-:W-:Y:S01]  /*3b70*/  UMOV UR21, 0x8048010 ;  /* 0x0804801000157882 */ /* 0x000fe20000000000 */
[----:B------:R-:W-:Y:S01]  /*3b80*/  UMOV UR74, 0x0 ;  /* 0x00000000004a7882 */ /* 0x000fe20000000000 */
[----:B------:R-:W-:Y:S01]  /*3b90*/  UMOV UR75, 0x8048010 ;  /* 0x08048010004b7882 */ /* 0x000fe20000000000 */
[----:B------:R-:W-:Y:S01]  /*3ba0*/  UMOV UR60, 0x0 ;  /* 0x00000000003c7882 */ /* 0x000fe20000000000 */
[----:B------:R-:W-:Y:S01]  /*3bb0*/  UMOV UR61, 0x8048010 ;  /* 0x08048010003d7882 */ /* 0x000fe20000000000 */
[----:B------:R-:W-:Y:S01]  /*3bc0*/  UTCHMMA gdesc[UR72], gdesc[UR22], tmem[UR7], tmem[UR20], idesc[UR21], UPT ;  /* 0x00ff1416480075ea */ /* 0x000fe2000b800007 */
[----:B------:R-:W-:Y:S01]  /*3bd0*/  UMOV UR52, 0x0 ;  /* 0x0000000000347882 */ /* 0x000fe20000000000 */
[----:B------:R-:W-:Y:S01]  /*3be0*/  UMOV UR53, 0x8048010 ;  /* 0x0804801000357882 */ /* 0x000fe20000000000 */
[----:B------:R-:W-:Y:S01]  /*3bf0*/  UIADD3.64 UR32, UPT, UPT, UR72, 0x280, URZ ;  /* 0x0000028048207897 */ /* 0x000fe2000fffe0ff */
[----:B------:R-:W-:Y:S01]  /*3c00*/  UTCHMMA gdesc[UR76], gdesc[UR16], tmem[UR7], tmem[UR74], idesc[UR75], UPT ;  /* 0x00ff4a104c0075ea */ /* 0x000fe2000b800007 */
[----:B0-----:R-:W-:Y:S01]  /*3c10*/  UIADD3.64 UR66, UPT, UPT, UR22, 0x82, URZ ;  /* 0x0000008216427897 */ /* 0x001fe2000fffe0ff */
[----:B------:R-:W-:Y:S01]  /*3c20*/  UTCHMMA gdesc[UR62], gdesc[UR64], tmem[UR7], tmem[UR60], idesc[UR61], UPT ;  /* 0x00ff3c403e0075ea */ /* 0x000fe2000b800007 */
[----:B------:R-:W-:Y:S01]  /*3c30*/  UIADD3.64 UR54, UPT, UPT, UR72, 0x300, URZ ;  /* 0x0000030048367897 */ /* 0x000fe2000fffe0ff */
[----:B------:R0:W-:Y:S01]  /*3c40*/  UTCHMMA gdesc[UR58], gdesc[UR56], tmem[UR7], tmem[UR52], idesc[UR53], UPT ;  /* 0x00ff34383a0075ea */ /* 0x0001e2000b800007 */
[----:B------:R-:W-:-:S02]  /*3c50*/  UIADD3.64 UR70, UPT, UPT, UR22, 0x84, URZ ;  /* 0x0000008416467897 */ /* 0x000fc4000fffe0ff */
[----:B------:R-:W-:Y:S02]  /*3c60*/  UIADD3.64 UR50, UPT, UPT, UR72, 0x380, URZ ;  /* 0x0000038048327897 */ /* 0x000fe4000fffe0ff */
[----:B------:R-:W-:Y:S01]  /*3c70*/  UIADD3.64 UR68, UPT, UPT, UR22, 0xfe, URZ ;  /* 0x000000fe16447897 */ /* 0x000fe2000fffe0ff */
[----:B------:R-:W-:Y:S01]  /*3c80*/  UMOV UR38, 0x0 ;  /* 0x0000000000267882 */ /* 0x000fe20000000000 */
[----:B------:R-:W-:Y:S01]  /*3c90*/  UMOV UR39, 0x8048010 ;  /* 0x0804801000277882 */ /* 0x000fe20000000000 */
[----:B------:R-:W-:Y:S01]  /*3ca0*/  UIADD3.64 UR46, UPT, UPT, UR72, 0x400, URZ ;  /* 0x00000400482e7897 */ /* 0x000fe2000fffe0ff */
[----:B------:R1:W-:Y:S01]  /*3cb0*/  UTCHMMA gdesc[UR48], gdesc[UR44], tmem[UR7], tmem[UR38], idesc[UR39], UPT ;  /* 0x00ff262c300075ea */ /* 0x0003e2000b800007 */
[----:B0-----:R-:W-:Y:S02]  /*3cc0*/  UIADD3.64 UR52, UPT, UPT, UR22, 0x100, URZ ;  /* 0x0000010016347897 */ /* 0x001fe4000fffe0ff */
[----:B------:R-:W-:Y:S02]  /*3cd0*/  UIADD3.64 UR42, UPT, UPT, UR72, 0x480, URZ ;  /* 0x00000480482a7897 */ /* 0x000fe4000fffe0ff */
[----:B------:R-:W-:-:S02]  /*3ce0*/  UIADD3.64 UR36, UPT, UPT, UR72, 0x500, URZ ;  /* 0x0000050048247897 */ /* 0x000fc4000fffe0ff */
[----:B------:R-:W-:Y:S02]  /*3cf0*/  UIADD3.64 UR30, UPT, UPT, UR72, 0x580, URZ ;  /* 0x00000580481e7897 */ /* 0x000fe4000fffe0ff */
[----:B------:R-:W-:Y:S02]  /*3d00*/  UIADD3.64 UR26, UPT, UPT, UR72, 0x600, URZ ;  /* 0x00000600481a7897 */ /* 0x000fe4000fffe0ff */
[----:B------:R-:W-:Y:S02]  /*3d10*/  UIADD3.64 UR20, UPT, UPT, UR72, 0x680, URZ ;  /* 0x0000068048147897 */ /* 0x000fe4000fffe0ff */
[----:B------:R-:W-:Y:S02]  /*3d20*/  UIADD3.64 UR16, UPT, UPT, UR72, 0x700, URZ ;  /* 0x0000070048107897 */ /* 0x000fe4000fffe0ff */
[----:B------:R-:W-:Y:S02]  /*3d30*/  UIADD3.64 UR74, UPT, UPT, UR22, 0x102, URZ ;  /* 0x00000102164a7897 */ /* 0x000fe4000fffe0ff */
[----:B------:R-:W-:-:S02]  /*3d40*/  UIADD3.64 UR72, UPT, UPT, UR22, 0x104, URZ ;  /* 0x0000010416487897 */ /* 0x000fc4000fffe0ff */
[----:B-1----:R-:W-:Y:S01]  /*3d50*/  UIADD3.64 UR38, UPT, UPT, UR22, 0x17e, URZ ;  /* 0x0000017e16267897 */ /* 0x002fe2000fffe0ff */
[----:B------:R-:W-:Y:S01]  /*3d60*/  UMOV UR64, 0x0 ;  /* 0x0000000000407882 */ /* 0x000fe20000000000 */
[----:B------:R-:W-:Y:S01]  /*3d70*/  UMOV UR65, 0x8048010 ;  /* 0x0804801000417882 */ /* 0x000fe20000000000 */
[----:B------:R-:W-:Y:S01]  /*3d80*/  UIADD3.64 UR76, UPT, UPT, UR22, 0x180, URZ ;  /* 0x00000180164c7897 */ /* 0x000fe2000fffe0ff */
[----:B------:R0:W-:Y:S01]  /*3d90*/  UTCHMMA gdesc[UR32], gdesc[UR66], tmem[UR7], tmem[UR64], idesc[UR65], UPT ;  /* 0x00ff4042200075ea */ /* 0x0001e2000b800007 */
[----:B------:R-:W-:Y:S01]  /*3da0*/  UIADD3.64 UR60, UPT, UPT, UR22, 0x182, URZ ;  /* 0x00000182163c7897 */ /* 0x000fe2000fffe0ff */
[----:B------:R-:W-:Y:S01]  /*3db0*/  UMOV UR58, 0x0 ;  /* 0x00000000003a7882 */ /* 0x000fe20000000000 */
[----:B------:R-:W-:Y:S01]  /*3dc0*/  UMOV UR59, 0x8048010 ;  /* 0x08048010003b7882 */ /* 0x000fe20000000000 */
[----:B------:R-:W-:Y:S01]  /*3dd0*/  UIADD3.64 UR22, UPT, UPT, UR22, 0x184, URZ ;  /* 0x0000018416167897 */ /* 0x000fe2000fffe0ff */
[----:B------:R0:W-:Y:S01]  /*3de0*/  UTCHMMA gdesc[UR54], gdesc[UR70], tmem[UR7], tmem[UR58], idesc[UR59], UPT ;  /* 0x00ff3a46360075ea */ /* 0x0001e2000b800007 */
[----:B------:R-:W-:Y:S01]  /*3df0*/  UMOV UR56, 0x0 ;  /* 0x0000000000387882 */ /* 0x000fe20000000000 */
[----:B------:R-:W-:Y:S01]  /*3e00*/  UMOV UR57, 0x8048010 ;  /* 0x0804801000397882 */ /* 0x000fe20000000000 */
[----:B------:R-:W-:Y:S01]  /*3e10*/  UMOV UR62, 0x0 ;  /* 0x00000000003e7882 */ /* 0x000fe20000000000 */
[----:B------:R-:W-:Y:S01]  /*3e20*/  UMOV UR63, 0x8048010 ;  /* 0x08048010003f7882 */ /* 0x000fe20000000000 */
[----:B------:R0:W-:Y:S01]  /*3e30*/  UTCHMMA gdesc[UR50], gdesc[UR68], tmem[UR7], tmem[UR56], idesc[UR57], UPT ;  /* 0x00ff3844320075ea */ /* 0x0001e2000b800007 */
        /* <DEDUP_REMOVED lines=15> */
[----:B------:R0:W-:Y:S01]  /*3f30*/  UTCHMMA gdesc[UR20], gdesc[UR60], tmem[UR7], tmem[UR24], idesc[UR25], UPT ;  /* 0x00ff183c140075ea */ /* 0x0001e2000b800007 */
[----:B------:R0:W-:Y:S01]  /*3f40*/  UTCHMMA gdesc[UR16], gdesc[UR22], tmem[UR7], tmem[UR18], idesc[UR19], UPT ;  /* 0x00ff1216100075ea */ /* 0x0001e2000b800007 */
[----:B------:R0:W-:Y:S01]  /*3f50*/  UTCBAR [UR9], URZ ;  /* 0x000000ff090073e9 */ /* 0x0001e200080000ff */
[----:B------:R-:W-:Y:S01]  /*3f60*/  NOP ;  /* 0x0000000000007918 */ /* 0x000fe20000000000 */
.L_x_6:
[----:B------:R-:W-:Y:S05]  /*3f70*/  @!P0 BRA `(.L_x_7) ;  /* 0x0000000000088947 */ /* 0x000fea0003800000 */
[----:B------:R-:W1:Y:S02]  /*3f80*/  SYNCS.PHASECHK.TRANS64.TRYWAIT P2, [UR4+0x12000], RZ ;  /* 0x012000ffff0075a7 */ /* 0x000e640008041104 */
[----:B-1----:R-:W-:Y:S05]  /*3f90*/  @!P2 BRA `(.L_x_8) ;  /* 0x00000084003ca947 */ /* 0x002fea0003800000 */
.L_x_7:
[----:B------:R-:W-:Y:S01]  /*3fa0*/  BAR.SYNC.DEFER_BLOCKING 0x0 ;  /* 0x0000000000007b1d */ /* 0x000fe20000010000 */
[C---:B------:R-:W-:Y:S02]  /*3fb0*/  LOP3.LUT R12, R0.reuse, 0x6f, RZ, 0xc0, !PT ;  /* 0x0000006f000c7812 */ /* 0x040fe400078ec0ff */
[----:B------:R-:W-:Y:S02]  /*3fc0*/  LOP3.LUT R13, R0, 0x80, RZ, 0xc0, !PT ;  /* 0x00000080000d7812 */ /* 0x000fe400078ec0ff */
[----:B------:R-:W-:Y:S01]  /*3fd0*/  SHF.R.U32.HI R14, RZ, 0x1, R0 ;  /* 0x00000001ff0e7819 */ /* 0x000fe20000011600 */
[----:B0-----:R-:W0:Y:S01]  /*3fe0*/  LDCU UR9, c[0x0][0x3a8] ;  /* 0x00007500ff0977ac */ /* 0x001e220008000800 */
[----:B------:R-:W-:Y:S01]  /*3ff0*/  LEA.HI R12, R13, R12, RZ, 0x1d ;  /* 0x0000000c0d0c7211 */ /* 0x000fe200078fe8ff */
[----:B------:R-:W-:Y:S01]  /*4000*/  LDTM.16dp32bit_t0_t15.x8 R4, tmem[UR8] ;  /* 0x00000008000479ee */ /* 0x000fe20008980000 */
[----:B------:R-:W0:Y:S01]  /*4010*/  LDTM.16dp32bit_t16_t31.x8 R4, tmem[UR8+0x8] ;  /* 0x00000808000479ee */ /* 0x000e2200089a0000 */
[----:B------:R-:W-:Y:S01]  /*4020*/  LOP3.LUT R141, R14, 0x8, RZ, 0xc0, !PT ;  /* 0x000000080e8d7812 */ /* 0x000fe200078ec0ff */
[----:B------:R-:W1:Y:S01]  /*4030*/  S2UR UR17, SR_CTAID.Y ;  /* 0x00000000001179c3 */ /* 0x000e620000002600 */
[----:B------:R-:W1:Y:S01]  /*4040*/  LDCU UR16, c[0x0][0x3d0] ;  /* 0x00007a00ff1077ac */ /* 0x000e620008000800 */
[----:B------:R-:W-:Y:S01]  /*4050*/  IMAD.IADD R142, R155, 0x1, R12 ;  /* 0x000000019b8e7824 */ /* 0x000fe200078e020c */
[----:B------:R-:W-:-:S02]  /*4060*/  LOP3.LUT R13, R141, 0x2, RZ, 0xfc, !PT ;  /* 0x000000028d0d7812 */ /* 0x000fc400078efcff */
[C---:B------:R-:W-:Y:S01]  /*4070*/  LOP3.LUT R15, R141.reuse, 0x3, RZ, 0xfc, !PT ;  /* 0x000000038d0f7812 */ /* 0x040fe200078efcff */
[----:B------:R-:W2:Y:S01]  /*4080*/  LDCU UR73, c[0x0][0x3d4] ;  /* 0x00007a80ff4977ac */ /* 0x000ea20008000800 */
[C---:B------:R-:W-:Y:S01]  /*4090*/  ISETP.GE.AND P4, PT, R142.reuse, R13, PT ;  /* 0x0000000d8e00720c */ /* 0x040fe20003f86270 */
[----:B------:R-:W3:Y:S01]  /*40a0*/  LDC R12, c[0x0][0x3d8] ;  /* 0x0000f600ff0c7b82 */ /* 0x000ee20000000800 */
[C---:B------:R-:W-:Y:S01]  /*40b0*/  ISETP.GE.AND P5, PT, R142.reuse, R15, PT ;  /* 0x0000000f8e00720c */ /* 0x040fe20003fa6270 */
[----:B------:R-:W4:Y:S01]  /*40c0*/  LDCU UR18, c[0x0][0x3d8] ;  /* 0x00007b00ff1277ac */ /* 0x000f220008000800 */
[C---:B------:R-:W-:Y:S02]  /*40d0*/  LOP3.LUT R17, R141.reuse, 0x4, RZ, 0xfc, !PT ;  /* 0x000000048d117812 */ /* 0x040fe400078efcff */
[C---:B------:R-:W-:Y:S01]  /*40e0*/  LOP3.LUT R13, R141.reuse, 0x5, RZ, 0xfc, !PT ;  /* 0x000000058d0d7812 */ /* 0x040fe200078efcff */
[----:B------:R-:W5:Y:S01]  /*40f0*/  LDCU UR19, c[0x0][0x3d8] ;  /* 0x00007b00ff1377ac */ /* 0x000f620008000800 */
[----:B------:R-:W-:Y:S01]  /*4100*/  LOP3.LUT R15, R141, 0x7, RZ, 0xfc, !PT ;  /* 0x000000078d0f7812 */ /* 0x000fe200078efcff */
[----:B------:R-:W2:Y:S01]  /*4110*/  LDC R23, c[0x0][0x3d8] ;  /* 0x0000f600ff177b82 */ /* 0x000ea20000000800 */
[----:B------:R-:W-:-:S02]  /*4120*/  ISETP.GE.AND P2, PT, R142, R17, PT ;  /* 0x000000118e00720c */ /* 0x000fc40003f46270 */
[----:B------:R-:W-:Y:S02]  /*4130*/  ISETP.GE.AND P3, PT, R142, R13, PT ;  /* 0x0000000d8e00720c */ /* 0x000fe40003f66270 */
[----:B------:R-:W-:Y:S01]  /*4140*/  LOP3.LUT R13, R141, 0x6, RZ, 0xfc, !PT ;  /* 0x000000068d0d7812 */ /* 0x000fe200078efcff */
[----:B0-----:R-:W-:Y:S01]  /*4150*/  FMUL R6, R6, UR9 ;  /* 0x0000000906067c20 */ /* 0x001fe20008400000 */
[----:B------:R-:W-:Y:S01]  /*4160*/  FMUL R7, R7, UR9 ;  /* 0x0000000907077c20 */ /* 0x000fe20008400000 */
[----:B------:R-:W-:Y:S01]  /*4170*/  FMUL R4, R4, UR9 ;  /* 0x0000000904047c20 */ /* 0x000fe20008400000 */
[----:B------:R-:W-:Y:S01]  /*4180*/  FMUL R5, R5, UR9 ;  /* 0x0000000905057c20 */ /* 0x000fe20008400000 */
[----:B------:R-:W-:Y:S01]  /*4190*/  FMUL R8, R8, UR9 ;  /* 0x0000000908087c20 */ /* 0x000fe20008400000 */
[----:B------:R-:W-:Y:S01]  /*41a0*/  FSEL R18, R6, -INF , P4 ;  /* 0xff80000006127808 */ /* 0x000fe20002000000 */
[----:B------:R-:W-:Y:S01]  /*41b0*/  FMUL R9, R9, UR9 ;  /* 0x0000000909097c20 */ /* 0x000fe20008400000 */
[-C--:B------:R-:W-:Y:S01]  /*41c0*/  ISETP.GE.AND P4, PT, R142, R141.reuse, PT ;  /* 0x0000008d8e00720c */ /* 0x080fe20003f86270 */
[----:B------:R-:W-:Y:S01]  /*41d0*/  FMUL R10, R10, UR9 ;  /* 0x000000090a0a7c20 */ /* 0x000fe20008400000 */
[----:B------:R-:W-:Y:S01]  /*41e0*/  FSEL R20, R7, -INF , P5 ;  /* 0xff80000007147808 */ /* 0x000fe20002800000 */
[----:B------:R-:W-:Y:S01]  /*41f0*/  FMUL R11, R11, UR9 ;  /* 0x000000090b0b7c20 */ /* 0x000fe20008400000 */
[----:B------:R-:W-:Y:S01]  /*4200*/  ISETP.GT.AND P5, PT, R142, R141, PT ;  /* 0x0000008d8e00720c */ /* 0x000fe20003fa4270 */
[----:B-1----:R-:W-:Y:S01]  /*4210*/  UIMAD UR16, UR17, UR16, URZ ;  /* 0x00000010111072a4 */ /* 0x002fe2000f8e02ff */
[----:B------:R-:W-:Y:S01]  /*4220*/  FSEL R16, R4, -INF , P4 ;  /* 0xff80000004107808 */ /* 0x000fe20002000000 */
[----:B------:R-:W0:Y:S01]  /*4230*/  LDC R25, c[0x0][0x3d8] ;  /* 0x0000f600ff197b82 */ /* 0x000e220000000800 */
[----:B------:R-:W-:Y:S01]  /*4240*/  ISETP.GE.AND P4, PT, R142, R15, PT ;  /* 0x0000000f8e00720c */ /* 0x000fe20003f86270 */
[----:B------:R-:W-:Y:S01]  /*4250*/  USHF.L.U32 UR9, UR16, 0x1, URZ ;  /* 0x0000000110097899 */ /* 0x000fe200080006ff */
[----:B------:R-:W-:Y:S01]  /*4260*/  FSEL R15, R5, -INF , P5 ;  /* 0xff800000050f7808 */ /* 0x000fe20002800000 */
[----:B------:R-:W-:Y:S01]  /*4270*/  UIMAD.WIDE UR16, UR16, 0x2, URZ ;  /* 0x00000002101078a5 */ /* 0x000fe2000f8e02ff */
[----:B------:R-:W-:-:S02]  /*4280*/  SHF.R.U32.HI R6, RZ, 0x2, R0 ;  /* 0x00000002ff067819 */ /* 0x000fc40000011600 */
[----:B------:R-:W-:Y:S01]  /*4290*/  FSEL R17, R8, -INF , P2 ;  /* 0xff80000008117808 */ /* 0x000fe20001000000 */
[----:B------:R-:W1:Y:S01]  /*42a0*/  LDC R26, c[0x0][0x3d8] ;  /* 0x0000f600ff1a7b82 */ /* 0x000e620000000800 */
[----:B------:R-:W-:Y:S02]  /*42b0*/  FSEL R22, R9, -INF , P3 ;  /* 0xff80000009167808 */ /* 0x000fe40001800000 */
[----:B------:R-:W-:Y:S02]  /*42c0*/  ISETP.GE.AND P2, PT, R142, R13, PT ;  /* 0x0000000d8e00720c */ /* 0x000fe40003f46270 */
[----:B------:R-:W-:Y:S02]  /*42d0*/  FMNMX3 R4, R16, R15, R18, !PT ;  /* 0x0000000f10047276 */ /* 0x000fe40007800012 */
[----:B------:R-:W-:Y:S01]  /*42e0*/  LOP3.LUT R7, R6, 0x38, RZ, 0xc0, !PT ;  /* 0x0000003806077812 */ /* 0x000fe200078ec0ff */
[----:B------:R-:W0:Y:S01]  /*42f0*/  LDC.64 R8, c[0x0][0x390] ;  /* 0x0000e400ff087b82 */ /* 0x000e220000000a00 */
[----:B------:R-:W-:Y:S01]  /*4300*/  FSEL R19, R10, -INF , P2 ;  /* 0xff8000000a137808 */ /* 0x000fe20001000000 */
[----:B------:R-:W0:Y:S01]  /*4310*/  LDCU UR16, c[0x0][0x3d8] ;  /* 0x00007b00ff1077ac */ /* 0x000e220008000800 */
[----:B------:R-:W-:-:S02]  /*4320*/  FMNMX3 R4, R4, R20, R17, !PT ;  /* 0x0000001404047276 */ /* 0x000fc40007800011 */
[----:B------:R-:W-:Y:S02]  /*4330*/  LOP3.LUT R7, R7, 0x1f, R0, 0xf8, !PT ;  /* 0x0000001f07077812 */ /* 0x000fe400078ef800 */
[----:B------:R-:W-:Y:S01]  /*4340*/  FMNMX3 R5, R4, R22, R19, !PT ;  /* 0x0000001604057276 */ /* 0x000fe20007800013 */
[----:B------:R-:W1:Y:S01]  /*4350*/  LDC R27, c[0x0][0x3d8] ;  /* 0x0000f600ff1b7b82 */ /* 0x000e620000000800 */
[----:B------:R-:W-:Y:S01]  /*4360*/  FSEL R24, R11, -INF , P4 ;  /* 0xff8000000b187808 */ /* 0x000fe20002000000 */
[----:B------:R-:W-:Y:S01]  /*4370*/  IMAD.SHL.U32 R144, R7, 0x10, RZ ;  /* 0x0000001007907824 */ /* 0x000fe200078e00ff */
[----:B------:R-:W-:Y:S02]  /*4380*/  LOP3.LUT R4, R0, 0xf, RZ, 0xc0, !PT ;  /* 0x0000000f00047812 */ /* 0x000fe400078ec0ff */
[----:B------:R-:W-:Y:S02]  /*4390*/  FMNMX R149, R24, R5, !PT ;  /* 0x0000000518957209 */ /* 0x000fe40007800000 */
[----:B------:R-:W-:Y:S01]  /*43a0*/  LOP3.LUT R5, R144, 0x1b0, RZ, 0xc0, !PT ;  /* 0x000001b090057812 */ /* 0x000fe200078ec0ff */
[----:B--2---:R-:W-:Y:S01]  /*43b0*/  IMAD R4, R4, UR73, RZ ;  /* 0x0000004904047c24 */ /* 0x004fe2000f8e02ff */
[----:B------:R-:W2:Y:S01]  /*43c0*/  LDC R7, c[0x0][0x3d8] ;  /* 0x0000f600ff077b82 */ /* 0x000ea20000000800 */
[----:B------:R-:W0:Y:S01]  /*43d0*/  SHFL.BFLY PT, R6, R149, 0x10, 0x1f ;  /* 0x0e001f0095067f89 */ /* 0x000e2200000e0000 */
[----:B------:R-:W-:-:S02]  /*43e0*/  LOP3.LUT R145, R5, 0x40, R14, 0xf8, !PT ;  /* 0x0000004005917812 */ /* 0x000fc400078ef80e */
[C---:B------:R-:W-:Y:S01]  /*43f0*/  SHF.L.U32 R5, R4.reuse, 0x1, RZ ;  /* 0x0000000104057819 */ /* 0x040fe200000006ff */
[----:B------:R-:W-:Y:S01]  /*4400*/  IMAD.HI R4, R4, 0x2, RZ ;  /* 0x0000000204047827 */ /* 0x000fe200078e02ff */
[----:B------:R-:W-:Y:S02]  /*4410*/  IADD3 R145, PT, PT, R145, UR4, RZ ;  /* 0x0000000491917c10 */ /* 0x000fe4000fffe0ff */
[----:B0-----:R-:W-:Y:S01]  /*4420*/  IADD3 R197, P2, P3, R5, UR9, R8 ;  /* 0x0000000905c57c10 */ /* 0x001fe2000fb5e008 */
[----:B------:R-:W0:Y:S01]  /*4430*/  LDC R14, c[0x0][0x3d8] ;  /* 0x0000f600ff0e7b82 */ /* 0x000e220000000800 */
[----:B------:R-:W0:Y:S01]  /*4440*/  LDCU UR9, c[0x0][0x3d8] ;  /* 0x00007b00ff0977ac */ /* 0x000e220008000800 */
[----:B------:R-:W-:Y:S02]  /*4450*/  LEA.HI R5, R0, 0x30, RZ, 0x1c ;  /* 0x0000003000057811 */ /* 0x000fe400078fe0ff */
[----:B------:R-:W-:Y:S01]  /*4460*/  IADD3.X R21, PT, PT, R4, UR17, R9, P2, P3 ;  /* 0x0000001104157c10 */ /* 0x000fe200097e6409 */
[----:B------:R-:W0:Y:S01]  /*4470*/  LDCU UR17, c[0x0][0x3d8] ;  /* 0x00007b00ff1177ac */ /* 0x000e220008000800 */
[----:B------:R-:W-:Y:S01]  /*4480*/  SHF.R.U32.HI R4, RZ, 0x4, R0 ;  /* 0x00000004ff047819 */ /* 0x000fe20000011600 */
[----:B-----5:R-:W-:Y:S01]  /*4490*/  IMAD R10, R5, UR19, RZ ;  /* 0x00000013050a7c24 */ /* 0x020fe2000f8e02ff */
[----:B------:R-:W5:Y:S01]  /*44a0*/  LDC R29, c[0x0][0x3d8] ;  /* 0x0000f600ff1d7b82 */ /* 0x000f620000000800 */
[----:B------:R-:W-:-:S02]  /*44b0*/  PRMT R32, RZ, 0x7610, R32 ;  /* 0x00007610ff207816 */ /* 0x000fc40000000020 */
[----:B------:R-:W-:Y:S02]  /*44c0*/  SGXT.U32 R4, R4, 0x4 ;  /* 0x000000040404781a */ /* 0x000fe40000000000 */
[----:B------:R-:W-:Y:S02]  /*44d0*/  LEA R218, P3, R10, R197, 0x1 ;  /* 0x000000c50ada7211 */ /* 0x000fe400078608ff */
[----:B------:R-:W-:Y:S01]  /*44e0*/  PRMT R34, RZ, 0x7610, R34 ;  /* 0x00007610ff227816 */ /* 0x000fe20000000022 */
[----:B----4-:R-:W-:Y:S01]  /*44f0*/  IMAD R8, R4, UR18, RZ ;  /* 0x0000001204087c24 */ /* 0x010fe2000f8e02ff */
[C---:B------:R-:W-:Y:S01]  /*4500*/  LEA.HI R4, R0.reuse, 0xb0, RZ, 0x1c ;  /* 0x000000b000047811 */ /* 0x040fe200078fe0ff */
[----:B------:R-:W4:Y:S01]  /*4510*/  LDC R28, c[0x0][0x3d8] ;  /* 0x0000f600ff1c7b82 */ /* 0x000f220000000800 */
[----:B------:R-:W-:Y:S01]  /*4520*/  FMNMX3 R149, R149, -INF , R6, !PT ;  /* 0xff80000095957876 */ /* 0x000fe20007800006 */
[----:B--2---:R-:W-:Y:S01]  /*4530*/  IMAD R9, R7, 0x10, R8 ;  /* 0x0000001007097824 */ /* 0x004fe200078e0208 */
[----:B------:R-:W-:-:S02]  /*4540*/  LEA.HI R6, R0, 0x70, RZ, 0x1c ;  /* 0x0000007000067811 */ /* 0x000fc400078fe0ff */
[----:B------:R-:W-:Y:S01]  /*4550*/  LEA.HI R7, R0, 0xf0, RZ, 0x1c ;  /* 0x000000f000077811 */ /* 0x000fe200078fe0ff */
[----:B---3--:R-:W-:Y:S01]  /*4560*/  IMAD R5, R12, 0x10, R9 ;  /* 0x000000100c057824 */ /* 0x008fe200078e0209 */
[CC--:B------:R-:W-:Y:S01]  /*4570*/  LEA R222, P5, R9.reuse, R197.reuse, 0x1 ;  /* 0x000000c509de7211 */ /* 0x0c0fe200078a08ff */
[----:B------:R-:W-:Y:S01]  /*4580*/  IMAD R12, R4, UR16, RZ ;  /* 0x00000010040c7c24 */ /* 0x000fe2000f8e02ff */
[----:B------:R-:W2:Y:S01]  /*4590*/  LDC R31, c[0x0][0x3d8] ;  /* 0x0000f600ff1f7b82 */ /* 0x000ea20000000800 */
[----:B0-----:R-:W-:Y:S01]  /*45a0*/  IMAD R4, R14, 0x20, R5 ;  /* 0x000000200e047824 */ /* 0x001fe200078e0205 */
[----:B------:R-:W-:Y:S01]  /*45b0*/  LEA R224, P4, R8, R197, 0x1 ;  /* 0x000000c508e07211 */ /* 0x000fe200078808ff */
[----:B------:R-:W-:Y:S01]  /*45c0*/  IMAD R11, R6, UR9, RZ ;  /* 0x00000009060b7c24 */ /* 0x000fe2000f8e02ff */
[----:B------:R-:W-:Y:S01]  /*45d0*/  LEA.HI.X.SX32 R223, R9, R21, 0x1, P5 ;  /* 0x0000001509df7211 */ /* 0x000fe200028f0eff */
[----:B------:R-:W-:Y:S01]  /*45e0*/  IMAD R13, R7, UR17, RZ ;  /* 0x00000011070d7c24 */ /* 0x000fe2000f8e02ff */
[----:B------:R-:W-:-:S02]  /*45f0*/  LEA R6, R23, R4, 0x4 ;  /* 0x0000000417067211 */ /* 0x000fc400078e20ff */
[----:B------:R-:W0:Y:S01]  /*4600*/  LDC R30, c[0x0][0x3d8] ;  /* 0x0000f600ff1e7b82 */ /* 0x000e220000000800 */
[----:B------:R-:W-:Y:S02]  /*4610*/  LEA.HI.X.SX32 R225, R8, R21, 0x1, P4 ;  /* 0x0000001508e17211 */ /* 0x000fe400020f0eff */
[----:B------:R-:W-:Y:S01]  /*4620*/  IMAD R7, R25, 0x10, R6 ;  /* 0x0000001019077824 */ /* 0x000fe200078e0206 */
[-C--:B------:R-:W-:Y:S02]  /*4630*/  LEA R216, P5, R4, R197.reuse, 0x1 ;  /* 0x000000c504d87211 */ /* 0x080fe400078a08ff */
[C---:B------:R-:W-:Y:S01]  /*4640*/  LEA R220, P4, R5.reuse, R197, 0x1 ;  /* 0x000000c505dc7211 */ /* 0x040fe200078808ff */
[----:B-1----:R-:W-:Y:S01]  /*4650*/  IMAD R8, R26, 0x20, R7 ;  /* 0x000000201a087824 */ /* 0x002fe200078e0207 */
[-C--:B------:R-:W-:Y:S01]  /*4660*/  LEA.HI.X.SX32 R217, R4, R21.reuse, 0x1, P5 ;  /* 0x0000001504d97211 */ /* 0x080fe200028f0eff */
[----:B------:R-:W1:Y:S01]  /*4670*/  @!P6 SYNCS.CCTL.IV [UR4+0x12000] ;  /* 0x01200000ff00e9b1 */ /* 0x000e620008000004 */
[----:B------:R-:W-:Y:S01]  /*4680*/  LEA.HI.X.SX32 R221, R5, R21, 0x1, P4 ;  /* 0x0000001505dd7211 */ /* 0x000fe200020f0eff */
[----:B------:R-:W-:Y:S01]  /*4690*/  IMAD R4, R27, 0x10, R8 ;  /* 0x000000101b047824 */ /* 0x000fe200078e0208 */
[-C--:B------:R-:W-:Y:S01]  /*46a0*/  LEA R214, P4, R6, R197.reuse, 0x1 ;  /* 0x000000c506d67211 */ /* 0x080fe200078808ff */
[----:B------:R-:W-:Y:S01]  /*46b0*/  NOP ;  /* 0x0000000000007918 */ /* 0x000fe20000000000 */
[----:B------:R-:W-:-:S02]  /*46c0*/  LEA R210, P2, R11, R197, 0x1 ;  /* 0x000000c50bd27211 */ /* 0x000fc400078408ff */
[----:B-----5:R-:W-:Y:S02]  /*46d0*/  LEA R5, R29, R4, 0x4 ;  /* 0x000000041d057211 */ /* 0x020fe400078e20ff */
[C---:B------:R-:W-:Y:S02]  /*46e0*/  LEA R212, P5, R7.reuse, R197, 0x1 ;  /* 0x000000c507d47211 */ /* 0x040fe400078a08ff */
[-C--:B------:R-:W-:Y:S01]  /*46f0*/  LEA.HI.X.SX32 R215, R6, R21.reuse, 0x1, P4 ;  /* 0x0000001506d77211 */ /* 0x080fe200020f0eff */
[----:B----4-:R-:W-:Y:S01]  /*4700*/  IMAD R6, R28, 0x20, R5 ;  /* 0x000000201c067824 */ /* 0x010fe200078e0205 */
[-C--:B------:R-:W-:Y:S02]  /*4710*/  LEA.HI.X.SX32 R213, R7, R21.reuse, 0x1, P5 ;  /* 0x0000001507d57211 */ /* 0x080fe400028f0eff */
[----:B------:R-:W-:Y:S01]  /*4720*/  LEA.HI.X.SX32 R211, R11, R21, 0x1, P2 ;  /* 0x000000150bd37211 */ /* 0x000fe200010f0eff */
[----:B--2---:R-:W-:Y:S01]  /*4730*/  IMAD R7, R31, 0x10, R6 ;  /* 0x000000101f077824 */ /* 0x004fe200078e0206 */
[----:B------:R-:W-:-:S02]  /*4740*/  LEA R208, P5, R8, R197, 0x1 ;  /* 0x000000c508d07211 */ /* 0x000fc400078a08ff */
[----:B------:R-:W-:Y:S02]  /*4750*/  LEA R206, P2, R4, R197, 0x1 ;  /* 0x000000c504ce7211 */ /* 0x000fe400078408ff */
[-C--:B------:R-:W-:Y:S02]  /*4760*/  LEA.HI.X.SX32 R209, R8, R21.reuse, 0x1, P5 ;  /* 0x0000001508d17211 */ /* 0x080fe400028f0eff */
[----:B------:R-:W-:Y:S01]  /*4770*/  LEA.HI.X.SX32 R207, R4, R21, 0x1, P2 ;  /* 0x0000001504cf7211 */ /* 0x000fe200010f0eff */
[----:B0-----:R-:W-:Y:S01]  /*4780*/  IMAD R4, R30, 0x10, R7 ;  /* 0x000000101e047824 */ /* 0x001fe200078e0207 */
[----:B------:R-:W-:Y:S02]  /*4790*/  LEA R204, P5, R5, R197, 0x1 ;  /* 0x000000c505cc7211 */ /* 0x000fe400078a08ff */
[----:B------:R-:W-:Y:S02]  /*47a0*/  LEA.HI.X.SX32 R219, R10, R21, 0x1, P3 ;  /* 0x000000150adb7211 */ /* 0x000fe400018f0eff */
[----:B------:R-:W-:-:S02]  /*47b0*/  LEA R202, P3, R12, R197, 0x1 ;  /* 0x000000c50cca7211 */ /* 0x000fc400078608ff */
[----:B------:R-:W-:Y:S02]  /*47c0*/  LEA.HI.X.SX32 R205, R5, R21, 0x1, P5 ;  /* 0x0000001505cd7211 */ /* 0x000fe400028f0eff */
[----:B------:R-:W-:Y:S02]  /*47d0*/  LEA R196, P5, R4, R197, 0x1 ;  /* 0x000000c504c47211 */ /* 0x000fe400078a08ff */
[----:B------:R-:W-:Y:S02]  /*47e0*/  LEA.HI.X.SX32 R203, R12, R21, 0x1, P3 ;  /* 0x000000150ccb7211 */ /* 0x000fe400018f0eff */
[-C--:B------:R-:W-:Y:S02]  /*47f0*/  LEA R194, P4, R13, R197.reuse, 0x1 ;  /* 0x000000c50dc27211 */ /* 0x080fe400078808ff */
[-C--:B------:R-:W-:Y:S02]  /*4800*/  LEA R200, P2, R6, R197.reuse, 0x1 ;  /* 0x000000c506c87211 */ /* 0x080fe400078408ff */
[----:B------:R-:W-:-:S02]  /*4810*/  LEA R198, P3, R7, R197, 0x1 ;  /* 0x000000c507c67211 */ /* 0x000fc400078608ff */
[----:B------:R-:W-:Y:S01]  /*4820*/  LEA.HI.X.SX32 R197, R4, R21, 0x1, P5 ;  /* 0x0000001504c57211 */ /* 0x000fe200028f0eff */
[----:B------:R-:W-:Y:S01]  /*4830*/  FADD R4, -R149, -INF ;  /* 0xff80000095047421 */ /* 0x000fe20000000100 */
[----:B------:R-:W-:Y:S02]  /*4840*/  PRMT R8, RZ, 0x7610, R8 ;  /* 0x00007610ff087816 */ /* 0x000fe40000000008 */
[----:B------:R-:W-:Y:S01]  /*4850*/  PRMT R10, RZ, 0x7610, R10 ;  /* 0x00007610ff0a7816 */ /* 0x000fe2000000000a */
[----:B------:R-:W-:Y:S01]  /*4860*/  FMUL R4, R4, 1.4426950216293334961 ;  /* 0x3fb8aa3b04047820 */ /* 0x000fe20000400000 */
[----:B------:R-:W-:Y:S02]  /*4870*/  PRMT R12, RZ, 0x7610, R12 ;  /* 0x00007610ff0c7816 */ /* 0x000fe4000000000c */
[----:B------:R-:W-:Y:S01]  /*4880*/  PRMT R14, RZ, 0x7610, R14 ;  /* 0x00007610ff0e7816 */ /* 0x000fe2000000000e */
[----:B------:R-:W1:Y:S01]  /*4890*/  MUFU.EX2 R148, R4 ;  /* 0x0000000400947308 */ /* 0x000e620000000800 */
[----:B------:R-:W-:-:S02]  /*48a0*/  PRMT R26, RZ, 0x7610, R26 ;  /* 0x00007610ff1a7816 */ /* 0x000fc4000000001a */
[----:B------:R-:W-:Y:S02]  /*48b0*/  PRMT R28, RZ, 0x7610, R28 ;  /* 0x00007610ff1c7816 */ /* 0x000fe4000000001c */
[----:B------:R-:W-:Y:S02]  /*48c0*/  PRMT R30, RZ, 0x7610, R30 ;  /* 0x00007610ff1e7816 */ /* 0x000fe4000000001e */
[----:B------:R-:W-:Y:S02]  /*48d0*/  PRMT R36, RZ, 0x7610, R36 ;  /* 0x00007610ff247816 */ /* 0x000fe40000000024 */
[----:B------:R-:W-:Y:S02]  /*48e0*/  PRMT R38, RZ, 0x7610, R38 ;  /* 0x00007610ff267816 */ /* 0x000fe40000000026 */
[----:B------:R-:W-:Y:S02]  /*48f0*/  PRMT R40, RZ, 0x7610, R40 ;  /* 0x00007610ff287816 */ /* 0x000fe40000000028 */
[----:B------:R-:W-:-:S02]  /*4900*/  PRMT R42, RZ, 0x7610, R42 ;  /* 0x00007610ff2a7816 */ /* 0x000fc4000000002a */
[----:B------:R-:W-:Y:S01]  /*4910*/  PRMT R44, RZ, 0x7610, R44 ;  /* 0x00007610ff2c7816 */ /* 0x000fe2000000002c */
[----:B-1----:R-:W-:Y:S01]  /*4920*/  STSM.16.M88 [R145+0x10000], R148 ;  /* 0x0100009491007844 */ /* 0x002fe20000000000 */
[----:B------:R-:W-:Y:S02]  /*4930*/  PRMT R46, RZ, 0x7610, R46 ;  /* 0x00007610ff2e7816 */ /* 0x000fe4000000002e */
[----:B------:R-:W-:Y:S01]  /*4940*/  PRMT R48, RZ, 0x7610, R48 ;  /* 0x00007610ff307816 */ /* 0x000fe20000000030 */
[----:B------:R-:W-:Y:S01]  /*4950*/  BAR.SYNC.DEFER_BLOCKING 0x0 ;  /* 0x0000000000007b1d */ /* 0x000fe20000010000 */
[-C--:B------:R-:W-:Y:S02]  /*4960*/  LEA.HI.X.SX32 R195, R13, R21.reuse, 0x1, P4 ;  /* 0x000000150dc37211 */ /* 0x080fe400020f0eff */
[-C--:B------:R-:W-:Y:S02]  /*4970*/  LEA.HI.X.SX32 R201, R6, R21.reuse, 0x1, P2 ;  /* 0x0000001506c97211 */ /* 0x080fe400010f0eff */
[----:B------:R-:W-:Y:S01]  /*4980*/  LEA.HI.X.SX32 R199, R7, R21, 0x1, P3 ;  /* 0x0000001507c77211 */ /* 0x000fe200018f0eff */
[----:B------:R-:W2:Y:S04]  /*4990*/  @P0 LDG.E.U16 R8, desc[UR12][R224.64] ;  /* 0x0000000ce0080981 */ /* 0x000ea8000c1e1500 */
[----:B------:R-:W3:Y:S04]  /*49a0*/  @P0 LDG.E.U16 R10, desc[UR12][R222.64] ;  /* 0x0000000cde0a0981 */ /* 0x000ee8000c1e1500 */
[----:B------:R-:W4:Y:S04]  /*49b0*/  @P0 LDG.E.U16 R12, desc[UR12][R220.64] ;  /* 0x0000000cdc0c0981 */ /* 0x000f28000c1e1500 */
[----:B------:R-:W5:Y:S04]  /*49c0*/  @P0 LDG.E.U16 R14, desc[UR12][R218.64] ;  /* 0x0000000cda0e0981 */ /* 0x000f68000c1e1500 */
        /* <DEDUP_REMOVED lines=11> */
[----:B------:R-:W5:Y:S01]  /*4a80*/  @P0 LDG.E.U16 R48, desc[UR12][R194.64] ;  /* 0x0000000cc2300981 */ /* 0x000f62000c1e1500 */
[----:B------:R-:W-:Y:S01]  /*4a90*/  LOP3.LUT R144, R144, 0x1f0, RZ, 0xc0, !PT ;  /* 0x000001f090907812 */ /* 0x000fe200078ec0ff */
[--C-:B------:R-:W-:Y:S01]  /*4aa0*/  FADD R15, R15, -R149.reuse ;  /* 0x800000950f0f7221 */ /* 0x100fe20000000000 */
[--C-:B------:R-:W-:Y:S01]  /*4ab0*/  FADD R16, R16, -R149.reuse ;  /* 0x8000009510107221 */ /* 0x100fe20000000000 */
[--C-:B------:R-:W-:Y:S01]  /*4ac0*/  FADD R18, R18, -R149.reuse ;  /* 0x8000009512127221 */ /* 0x100fe20000000000 */
[--C-:B------:R-:W-:Y:S01]  /*4ad0*/  FADD R20, R20, -R149.reuse ;  /* 0x8000009514147221 */ /* 0x100fe20000000000 */
[----:B------:R-:W0:Y:S01]  /*4ae0*/  LDSM.16.M88 R150, [R144+UR4+0x10000] ;  /* 0x010000049096783b */ /* 0x000e220008000000 */
[----:B------:R-:W-:Y:S01]  /*4af0*/  FMUL R15, R15, 1.4426950216293334961 ;  /* 0x3fb8aa3b0f0f7820 */ /* 0x000fe20000400000 */
[----:B------:R-:W-:Y:S01]  /*4b00*/  FMUL R16, R16, 1.4426950216293334961 ;  /* 0x3fb8aa3b10107820 */ /* 0x000fe20000400000 */
[----:B------:R-:W-:Y:S01]  /*4b10*/  FMUL R18, R18, 1.4426950216293334961 ;  /* 0x3fb8aa3b12127820 */ /* 0x000fe20000400000 */
[----:B------:R-:W-:Y:S01]  /*4b20*/  FMUL R20, R20, 1.4426950216293334961 ;  /* 0x3fb8aa3b14147820 */ /* 0x000fe20000400000 */
[----:B------:R-:W-:Y:S01]  /*4b30*/  ISETP.NE.U32.AND P2, PT, R90, RZ, PT ;  /* 0x000000ff5a00720c */ /* 0x000fe20003f45070 */
[----:B------:R-:W-:Y:S01]  /*4b40*/  MUFU.EX2 R4, R16 ;  /* 0x0000001000047308 */ /* 0x000fe20000000800 */
[--C-:B------:R-:W-:Y:S01]  /*4b50*/  FADD R17, R17, -R149.reuse ;  /* 0x8000009511117221 */ /* 0x100fe20000000000 */
[--C-:B------:R-:W-:Y:S01]  /*4b60*/  FADD R22, R22, -R149.reuse ;  /* 0x8000009516167221 */ /* 0x100fe20000000000 */
[----:B------:R-:W-:Y:S01]  /*4b70*/  SEL R6, RZ, 0x90, !P2 ;  /* 0x00000090ff067807 */ /* 0x000fe20005000000 */
[----:B------:R-:W-:Y:S01]  /*4b80*/  FADD R19, R19, -R149 ;  /* 0x8000009513137221 */ /* 0x000fe20000000000 */
[----:B------:R-:W-:Y:S01]  /*4b90*/  FMUL R17, R17, 1.4426950216293334961 ;  /* 0x3fb8aa3b11117820 */ /* 0x000fe20000400000 */
[----:B------:R-:W-:Y:S01]  /*4ba0*/  FMUL R22, R22, 1.4426950216293334961 ;  /* 0x3fb8aa3b16167820 */ /* 0x000fe20000400000 */
[----:B------:R-:W-:Y:S01]  /*4bb0*/  LOP3.LUT R143, R6, 0x17e, R143, 0x78, !PT ;  /* 0x0000017e068f7812 */ /* 0x000fe200078e788f */
[----:B------:R-:W-:Y:S01]  /*4bc0*/  BAR.SYNC.DEFER_BLOCKING 0x0 ;  /* 0x0000000000007b1d */ /* 0x000fe20000010000 */
[----:B------:R-:W-:Y:S01]  /*4bd0*/  FMUL R19, R19, 1.4426950216293334961 ;  /* 0x3fb8aa3b13137820 */ /* 0x000fe20000400000 */
[----:B------:R-:W-:Y:S01]  /*4be0*/  FADD R24, R24, -R149 ;  /* 0x8000009518187221 */ /* 0x000fe20000000000 */
[----:B------:R-:W-:-:S03]  /*4bf0*/  UIADD3 UR9, UPT, UPT, UR5, 0x110, URZ ;  /* 0x0000011005097890 */ /* 0x000fc6000fffe0ff */
[----:B------:R-:W1:Y:S01]  /*4c00*/  MUFU.EX2 R15, R15 ;  /* 0x0000000f000f7308 */ /* 0x000e620000000800 */
[----:B------:R-:W-:Y:S01]  /*4c10*/  FMUL R24, R24, 1.4426950216293334961 ;  /* 0x3fb8aa3b18187820 */ /* 0x000fe20000400000 */
[----:B------:R-:W-:-:S04]  /*4c20*/  UIADD3 UR10, UPT, UPT, UR10, UR9, URZ ;  /* 0x000000090a0a7290 */ /* 0x000fc8000fffe0ff */
[----:B------:R-:W-:Y:S02]  /*4c30*/  ULEA UR10, UR15, UR10, 0x12 ;  /* 0x0000000a0f0a7291 */ /* 0x000fe4000f8e90ff */
[----:B------:R-:W0:Y:S08]  /*4c40*/  MUFU.EX2 R5, R18 ;  /* 0x0000001200057308 */ /* 0x000e300000000800 */
[----:B------:R-:W0:Y:S08]  /*4c50*/  MUFU.EX2 R20, R20 ;  /* 0x0000001400147308 */ /* 0x000e300000000800 */
[----:B------:R-:W0:Y:S08]  /*4c60*/  MUFU.EX2 R6, R17 ;  /* 0x0000001100067308 */ /* 0x000e300000000800 */
[----:B------:R-:W0:Y:S08]  /*4c70*/  MUFU.EX2 R7, R22 ;  /* 0x0000001600077308 */ /* 0x000e300000000800 */
[----:B------:R-:W-:Y:S08]  /*4c80*/  MUFU.EX2 R19, R19 ;  /* 0x0000001300137308 */ /* 0x000ff00000000800 */
[----:B------:R-:W0:Y:S01]  /*4c90*/  MUFU.EX2 R24, R24 ;  /* 0x0000001800187308 */ /* 0x000e220000000800 */
[----:B--2---:R1:W-:Y:S04]  /*4ca0*/  STS.U16 [R143+UR4+0x10000], R8 ;  /* 0x010000088f007988 */ /* 0x0043e80008000404 */
[----:B---3--:R2:W-:Y:S04]  /*4cb0*/  STS.U16 [R143+UR4+0x10200], R10 ;  /* 0x0102000a8f007988 */ /* 0x0085e80008000404 */
[----:B----4-:R2:W-:Y:S01]  /*4cc0*/  STS.U16 [R143+UR4+0x10400], R12 ;  /* 0x0104000c8f007988 */ /* 0x0105e20008000404 */
[----:B-1----:R-:W-:Y:S01]  /*4cd0*/  FADD R8, R4, R15 ;  /* 0x0000000f04087221 */ /* 0x002fe20000000000 */
[----:B------:R-:W-:-:S02]  /*4ce0*/  F2FP.F16.F32.PACK_AB R4, R15, R4 ;  /* 0x000000040f04723e */ /* 0x000fc400000000ff */
[----:B-----5:R2:W-:Y:S01]  /*4cf0*/  STS.U16 [R143+UR4+0x10600], R14 ;  /* 0x0106000e8f007988 */ /* 0x0205e20008000404 */
[----:B0-----:R-:W-:Y:S01]  /*4d00*/  FADD R9, R5, R8 ;  /* 0x0000000805097221 */ /* 0x001fe20000000000 */
[C---:B------:R-:W-:Y:S02]  /*4d10*/  F2FP.F16.F32.PACK_AB R5, R20.reuse, R5 ;  /* 0x000000051405723e */ /* 0x040fe400000000ff */
[----:B------:R2:W-:Y:S01]  /*4d20*/  STS.U16 [R143+UR4+0x10800], R26 ;  /* 0x0108001a8f007988 */ /* 0x0005e20008000404 */
[----:B------:R-:W-:-:S03]  /*4d30*/  FADD R9, R20, R9 ;  /* 0x0000000914097221 */ /* 0x000fc60000000000 */
[----:B------:R2:W-:Y:S01]  /*4d40*/  STS.U16 [R143+UR4+0x10a00], R28 ;  /* 0x010a001c8f007988 */ /* 0x0005e20008000404 */
[----:B------:R-:W-:Y:S01]  /*4d50*/  FADD R8, R6, R9 ;  /* 0x0000000906087221 */ /* 0x000fe20000000000 */
[C---:B------:R-:W-:Y:S02]  /*4d60*/  F2FP.F16.F32.PACK_AB R6, R7.reuse, R6 ;  /* 0x000000060706723e */ /* 0x040fe400000000ff */
[----:B------:R2:W-:Y:S01]  /*4d70*/  STS.U16 [R143+UR4+0x10c00], R30 ;  /* 0x010c001e8f007988 */ /* 0x0005e20008000404 */
[----:B------:R-:W-:Y:S01]  /*4d80*/  FADD R8, R7, R8 ;  /* 0x0000000807087221 */ /* 0x000fe20000000000 */
[----:B------:R-:W-:Y:S02]  /*4d90*/  F2FP.F16.F32.PACK_AB R7, R24, R19 ;  /* 0x000000131807723e */ /* 0x000fe400000000ff */
[----:B------:R2:W-:Y:S01]  /*4da0*/  STS.U16 [R143+UR4+0x10e00], R32 ;  /* 0x010e00208f007988 */ /* 0x0005e20008000404 */
[----:B------:R-:W-:-:S03]  /*4db0*/  FADD R147, R19, R8 ;  /* 0x0000000813937221 */ /* 0x000fc60000000000 */
[----:B------:R2:W-:Y:S01]  /*4dc0*/  STS.U16 [R143+UR4+0x11000], R34 ;  /* 0x011000228f007988 */ /* 0x0005e20008000404 */
[----:B------:R-:W-:-:S03]  /*4dd0*/  FADD R147, R24, R147 ;  /* 0x0000009318937221 */ /* 0x000fc60000000000 */
[----:B------:R2:W-:Y:S04]  /*4de0*/  STS.U16 [R143+UR4+0x11200], R36 ;  /* 0x011200248f007988 */ /* 0x0005e80008000404 */
[----:B------:R2:W-:Y:S04]  /*4df0*/  STS.U16 [R143+UR4+0x11400], R38 ;  /* 0x011400268f007988 */ /* 0x0005e80008000404 */
[----:B------:R2:W-:Y:S04]  /*4e00*/  STS.U16 [R143+UR4+0x11600], R40 ;  /* 0x011600288f007988 */ /* 0x0005e80008000404 */
[----:B------:R2:W-:Y:S04]  /*4e10*/  STS.U16 [R143+UR4+0x11800], R42 ;  /* 0x0118002a8f007988 */ /* 0x0005e80008000404 */
[----:B------:R2:W-:Y:S04]  /*4e20*/  STS.U16 [R143+UR4+0x11a00], R44 ;  /* 0x011a002c8f007988 */ /* 0x0005e80008000404 */
[----:B------:R2:W-:Y:S04]  /*4e30*/  STS.U16 [R143+UR4+0x11c00], R46 ;  /* 0x011c002e8f007988 */ /* 0x0005e80008000404 */
[----:B------:R2:W-:Y:S04]  /*4e40*/  STS.U16 [R143+UR4+0x11e00], R48 ;  /* 0x011e00308f007988 */ /* 0x0005e80008000404 */
[----:B------:R2:W0:Y:S01]  /*4e50*/  SHFL.BFLY PT, R146, R147, 0x10, 0x1f ;  /* 0x0e001f0093927f89 */ /* 0x00042200000e0000 */
[----:B------:R-:W-:Y:S05]  /*4e60*/  @!P0 BRA `(.L_x_9) ;  /* 0x0000000000088947 */ /* 0x000fea0003800000 */
[----:B------:R1:W-:Y:S01]  /*4e70*/  STTM.16dp32bit_t0_t15.x4 tmem[UR10], R4 ;  /* 0x00000004000079ed */ /* 0x0003e2000890000a */
[----:B------:R1:W-:Y:S02]  /*4e80*/  STTM.16dp32bit_t16_t31.x4 tmem[UR10+0x4], R4 ;  /* 0x00000404000079ed */ /* 0x0003e4000892000a */
.L_x_9:
[----:B------:R-:W3:Y:S02]  /*4e90*/  FENCE.VIEW.ASYNC.T ;  /* 0x00000000000073c6 */ /* 0x000ee40000000200 */
[----:B---3--:R-:W-:Y:S06]  /*4ea0*/  BAR.SYNC.DEFER_BLOCKING 0x0 ;  /* 0x0000000000007b1d */ /* 0x008fec0000010000 */
[----:B-12---:R-:W1:Y:S01]  /*4eb0*/  LDTM.x128 R4, tmem[UR6] ;  /* 0x00000006000479ee */ /* 0x006e6200083c0000 */
[----:B------:R-:W-:Y:S01]  /*4ec0*/  NOP ;  /* 0x0000000000007918 */ /* 0x000fe20000000000 */
[----:B------:R-:W-:Y:S05]  /*4ed0*/  @!P0 BRA `(.L_x_10) ;  /* 0x0000000800048947 */ /* 0x000fea0003800000 */
[C---:B-1----:R-:W-:Y:S01]  /*4ee0*/  FMUL R4, R150.reuse, R4 ;  /* 0x0000000496047220 */ /* 0x042fe20000400000 */
[C---:B------:R-:W-:Y:S01]  /*4ef0*/  FMUL R5, R150.reuse, R5 ;  /* 0x0000000596057220 */ /* 0x040fe20000400000 */
        /* <DEDUP_REMOVED lines=125> */
[----:B------:R-:W-:-:S04]  /*56d0*/  FMUL R131, R150, R131 ;  /* 0x0000008396837220 */ /* 0x000fc80000400000 */
[----:B------:R2:W-:Y:S03]  /*56e0*/  STTM.x128 tmem[UR6], R4 ;  /* 0x00000004000079ed */ /* 0x0005e600083c0006 */
.L_x_10:
[----:B-1----:R-:W1:Y:S02]  /*56f0*/  FENCE.VIEW.ASYNC.T ;  /* 0x00000000000073c6 */ /* 0x002e640000000200 */
[----:B-1----:R-:W-:Y:S01]  /*5700*/  BAR.SYNC.DEFER_BLOCKING 0x0 ;  /* 0x0000000000007b1d */ /* 0x002fe20000010000 */
[----:B0-----:R-:W-:Y:S01]  /*5710*/  FADD R147, R147, R146 ;  /* 0x0000009293937221 */ /* 0x001fe20000000000 */
[----:B------:R-:W-:Y:S01]  /*5720*/  UIADD3 UR50, UPT, UPT, UR4, 0x16000, URZ ;  /* 0x0001600004327890 */ /* 0x000fe2000fffe0ff */
[----:B------:R-:W-:Y:S02]  /*5730*/  FSEL R157, R149, -INF , P0 ;  /* 0xff800000959d7808 */ /* 0x000fe40000000000 */
[----:B------:R-:W-:-:S05]  /*5740*/  FADD R147, R148, R147 ;  /* 0x0000009394937221 */ /* 0x000fca0000000000 */
[----:B------:R-:W-:Y:S01]  /*5750*/  FSEL R156, R147, 1, P0 ;  /* 0x3f800000939c7808 */ /* 0x000fe20000000000 */
[----:B------:R0:W-:Y:S06]  /*5760*/  MEMBAR.ALL.CTA ;  /* 0x0000000000007992 */ /* 0x0001ec0000008000 */
[----:B0-----:R-:W0:Y:S02]  /*5770*/  FENCE.VIEW.ASYNC.S ;  /* 0x00000000000073c6 */ /* 0x001e240000000000 */
[----:B0-----:R-:W-:Y:S06]  /*5780*/  BAR.SYNC.DEFER_BLOCKING 0x0 ;  /* 0x0000000000007b1d */ /* 0x001fec0000010000 */
[----:B------:R-:W-:Y:S05]  /*5790*/  @!P1 BRA `(.L_x_11) ;  /* 0x0000000000449947 */ /* 0x000fea0003800000 */
[----:B------:R-:W-:Y:S01]  /*57a0*/  UIADD3 UR15, UPT, UPT, UR4, 0x10000, URZ ;  /* 0x00010000040f7890 */ /* 0x000fe2000fffe0ff */
[----:B------:R-:W-:Y:S01]  /*57b0*/  BSSY.RECONVERGENT B0, `(.L_x_12) ;  /* 0x000000e000007945 */ /* 0x000fe20003800200 */
[----:B------:R-:W-:Y:S02]  /*57c0*/  ELECT P0, URZ, PT ;  /* 0x0000000000ff782f */ /* 0x000fe40003800000 */
[----:B------:R-:W-:Y:S01]  /*57d0*/  USHF.R.U32.HI UR15, URZ, 0x4, UR15 ;  /* 0x00000004ff0f7899 */ /* 0x000fe2000801160f */
[----:B------:R-:W-:Y:S01]  /*57e0*/  UMOV UR18, 0x0 ;  /* 0x0000000000127882 */ /* 0x000fe20000000000 */
[----:B------:R-:W-:Y:S02]  /*57f0*/  UMOV UR19, 0x8400010 ;  /* 0x0840001000137882 */ /* 0x000fe40000000000 */
[----:B------:R-:W-:Y:S01]  /*5800*/  USGXT.U32 UR16, UR15, 0xe ;  /* 0x0000000e0f10789a */ /* 0x000fe20008000000 */
[----:B------:R-:W-:-:S08]  /*5810*/  UMOV UR17, 0xc0004010 ;  /* 0xc000401000117882 */ /* 0x000fd00000000000 */
[----:B------:R0:W-:Y:S01]  /*5820*/  UTCHMMA tmem[UR9], gdesc[UR16], tmem[UR5], tmem[UR18], idesc[UR19], UPT ;  /* 0x00ff1210090079ea */ /* 0x0001e2000b800005 */
[----:B------:R-:W-:Y:S05]  /*5830*/  @!P0 BRA `(.L_x_13) ;  /* 0x0000000000148947 */ /* 0x000fea0003800000 */
[----:B0-----:R-:W-:Y:S01]  /*5840*/  UMOV UR16, UR50 ;  /* 0x0000003200107c82 */ /* 0x001fe20008000000 */
[----:B------:R-:W-:Y:S02]  /*5850*/  UMOV UR17, URZ ;  /* 0x000000ff00117c82 */ /* 0x000fe40008000000 */
[----:B------:R-:W-:Y:S02]  /*5860*/  UMOV UR15, UR16 ;  /* 0x00000010000f7c82 */ /* 0x000fe40008000000 */
[----:B------:R1:W-:Y:S01]  /*5870*/  UTCBAR [UR15], URZ ;  /* 0x000000ff0f0073e9 */ /* 0x0003e200080000ff */
[----:B------:R-:W-:Y:S02]  /*5880*/  NOP ;  /* 0x0000000000007918 */ /* 0x000fe40000000000 */
.L_x_13:
[----:B01----:R-:W-:Y:S05]  /*5890*/  BSYNC.RECONVERGENT B0 ;  /* 0x0000000000007941 */ /* 0x003fea0003800200 */
.L_x_12:
[----:B------:R-:W-:Y:S05]  /*58a0*/  BRA `(.L_x_14) ;  /* 0x0000000000087947 */ /* 0x000fea0003800000 */
.L_x_11:
[----:B------:R-:W-:-:S13]  /*58b0*/  ISETP.GE.AND P0, PT, R155, RZ, PT ;  /* 0x000000ff9b00720c */ /* 0x000fda0003f06270 */
[----:B------:R-:W-:Y:S05]  /*58c0*/  @!P0 BRA `(.L_x_15) ;  /* 0x0000002000288947 */ /* 0x000fea0003800000 */
.L_x_14:
[----:B------:R-:W-:Y:S01]  /*58d0*/  USHF.R.U32.HI UR11, URZ, 0x4, UR11 ;  /* 0x00000004ff0b7899 */ /* 0x000fe2000801160b */
[----:B------:R-:W-:Y:S01]  /*58e0*/  IMAD.U32 R146, RZ, RZ, UR4 ;  /* 0x00000004ff927e24 */ /* 0x000fe2000f8e00ff */
[----:B------:R-:W-:Y:S01]  /*58f0*/  USHF.R.U32.HI UR72, URZ, 0x4, UR4 ;  /* 0x00000004ff487899 */ /* 0x000fe20008011604 */
[----:B------:R-:W-:Y:S01]  /*5900*/  IMAD.SHL.U32 R154, R154, 0x10, RZ ;  /* 0x000000109a9a7824 */ /* 0x000fe200078e00ff */
[----:B------:R-:W-:Y:S01]  /*5910*/  USGXT.U32 UR11, UR11, 0xe ;  /* 0x0000000e0b0b789a */ /* 0x000fe20008000000 */
[----:B------:R-:W-:Y:S01]  /*5920*/  VIADD R155, R155, 0x70 ;  /* 0x000000709b9b7836 */ /* 0x000fe20000000000 */
[----:B------:R-:W-:Y:S01]  /*5930*/  USGXT.U32 UR72, UR72, 0xe ;  /* 0x0000000e4848789a */ /* 0x000fe20008000000 */
[----:B--2---:R-:W-:Y:S01]  /*5940*/  IADD3 R4, PT, PT, R146, 0x14000, RZ ;  /* 0x0001400092047810 */ /* 0x004fe20007ffe0ff */
[----:B------:R-:W-:Y:S01]  /*5950*/  UISETP.NE.U32.AND UP2, UPT, UR14, URZ, UPT ;  /* 0x000000ff0e00728c */ /* 0x000fe2000bf45070 */
[----:B------:R-:W-:Y:S01]  /*5960*/  IMAD.MOV.U32 R152, RZ, RZ, 0x1 ;  /* 0x00000001ff987424 */ /* 0x000fe200078e00ff */
[----:B------:R-:W-:Y:S01]  /*5970*/  UIADD3 UR16, UP3, UPT, UR11, 0x2, URZ ;  /* 0x000000020b107890 */ /* 0x000fe2000ff7e0ff */
[----:B------:R-:W-:Y:S01]  /*5980*/  SHF.R.U32.HI R4, RZ, 0x4, R4 ;  /* 0x00000004ff047819 */ /* 0x000fe20000011604 */
[----:B------:R-:W-:Y:S01]  /*5990*/  UIADD3 UR14, UP4, UPT, UR72, 0x8000080, URZ ;  /* 0x08000080480e7890 */ /* 0x000fe2000ff9e0ff */
[----:B------:R-:W-:Y:S01]  /*59a0*/  IMAD.MOV.U32 R22, RZ, RZ, RZ ;  /* 0x000000ffff167224 */ /* 0x000fe200078e00ff */
[----:B------:R-:W-:Y:S01]  /*59b0*/  UMOV UR17, URZ ;  /* 0x000000ff00117c82 */ /* 0x000fe20008000000 */
[----:B------:R-:W-:Y:S01]  /*59c0*/  UMOV UR15, URZ ;  /* 0x000000ff000f7c82 */ /* 0x000fe20008000000 */
[----:B------:R-:W-:Y:S01]  /*59d0*/  UIADD3.X UR17, UPT, UPT, UR17, 0x40004040, URZ, UP3, !UPT ;  /* 0x4000404011117890 */ /* 0x000fe20009ffe4ff */
[----:B------:R-:W-:Y:S01]  /*59e0*/  CS2R R148, SRZ ;  /* 0x0000000000947805 */ /* 0x000fe2000001ff00 */
[----:B------:R-:W-:Y:S01]  /*59f0*/  UIADD3.X UR15, UPT, UPT, UR15, 0x40004040, URZ, UP4, !UPT ;  /* 0x400040400f0f7890 */ /* 0x000fe2000a7fe4ff */
[----:B------:R-:W-:Y:S01]  /*5a00*/  IMAD.MOV.U32 R147, RZ, RZ, RZ ;  /* 0x000000ffff937224 */ /* 0x000fe200078e00ff */
[----:B------:R-:W-:Y:S01]  /*5a10*/  UIADD3 UR18, UP6, UPT, UR14, 0x80, URZ ;  /* 0x000000800e127890 */ /* 0x000fe2000ffde0ff */
[----:B------:R-:W-:Y:S01]  /*5a20*/  IMAD.MOV.U32 R151, RZ, RZ, R154 ;  /* 0x000000ffff977224 */ /* 0x000fe200078e009a */
[----:B------:R-:W-:Y:S01]  /*5a30*/  UIADD3 UR20, UP3, UPT, UR14, 0x100, URZ ;  /* 0x000001000e147890 */ /* 0x000fe2000ff7e0ff */
[----:B------:R-:W-:Y:S01]  /*5a40*/  SGXT.U32 R153, R4, 0xe ;  /* 0x0000000e0499781a */ /* 0x000fe20000000000 */
[----:B------:R-:W-:Y:S01]  /*5a50*/  UIADD3.X UR19, UPT, UPT, UR15, URZ, URZ, UP6, !UPT ;  /* 0x000000ff0f137290 */ /* 0x000fe2000b7fe4ff */
[----:B------:R-:W-:Y:S01]  /*5a60*/  IMAD.U32 R234, RZ, RZ, UR50 ;  /* 0x00000032ffea7e24 */ /* 0x000fe2000f8e00ff */
[----:B------:R-:W-:-:S02]  /*5a70*/  UIADD3.X UR21, UPT, UPT, UR15, URZ, URZ, UP3, !UPT ;  /* 0x000000ff0f157290 */ /* 0x000fc40009ffe4ff */
[----:B------:R-:W-:Y:S02]  /*5a80*/  UIADD3 UR22, UP4, UPT, UR14, 0x180, URZ ;  /* 0x000001800e167890 */ /* 0x000fe4000ff9e0ff */
[----:B------:R-:W-:Y:S02]  /*5a90*/  UIADD3 UR24, UP5, UPT, UR14, 0x200, URZ ;  /* 0x000002000e187890 */ /* 0x000fe4000ffbe0ff */
[----:B------:R-:W-:Y:S02]  /*5aa0*/  UIADD3 UR26, UP6, UPT, UR14, 0x280, URZ ;  /* 0x000002800e1a7890 */ /* 0x000fe4000ffde0ff */
[----:B------:R-:W-:Y:S02]  /*5ab0*/  UIADD3 UR28, UP3, UPT, UR14, 0x300, URZ ;  /* 0x000003000e1c7890 */ /* 0x000fe4000ff7e0ff */
[----:B------:R-:W-:Y:S02]  /*5ac0*/  UIADD3.64 UR46, UPT, UPT, UR16, 0x2, URZ ;  /* 0x00000002102e7897 */ /* 0x000fe4000fffe0ff */
[----:B------:R-:W-:-:S02]  /*5ad0*/  UIADD3.64 UR48, UPT, UPT, UR16, 0x4, URZ ;  /* 0x0000000410307897 */ /* 0x000fc4000fffe0ff */
[----:B------:R-:W-:Y:S02]  /*5ae0*/  UIADD3.X UR23, UPT, UPT, UR15, URZ, URZ, UP4, !UPT ;  /* 0x000000ff0f177290 */ /* 0x000fe4000a7fe4ff */
[----:B------:R-:W-:Y:S01]  /*5af0*/  UIADD3.X UR25, UPT, UPT, UR15, URZ, URZ, UP5, !UPT ;  /* 0x000000ff0f197290 */ /* 0x000fe2000affe4ff */
[----:B------:R-:W-:Y:S01]  /*5b00*/  MOV R232, UR46 ;  /* 0x0000002e00e87c02 */ /* 0x000fe20008000f00 */
[----:B------:R-:W-:Y:S01]  /*5b10*/  UIADD3.X UR27, UPT, UPT, UR15, URZ, URZ, UP6, !UPT ;  /* 0x000000ff0f1b7290 */ /* 0x000fe2000b7fe4ff */
[----:B------:R-:W-:Y:S01]  /*5b20*/  IMAD.U32 R233, RZ, RZ, UR47 ;  /* 0x0000002fffe97e24 */ /* 0x000fe2000f8e00ff */
[----:B------:R-:W-:Y:S01]  /*5b30*/  UIADD3.X UR29, UPT, UPT, UR15, URZ, URZ, UP3, !UPT ;  /* 0x000000ff0f1d7290 */ /* 0x000fe20009ffe4ff */
[----:B------:R-:W-:Y:S01]  /*5b40*/  IMAD.U32 R230, RZ, RZ, UR48 ;  /* 0x00000030ffe67e24 */ /* 0x000fe2000f8e00ff */
[----:B------:R-:W-:Y:S01]  /*5b50*/  USHF.L.U32 UR73, UR73, 0x4, URZ ;  /* 0x0000000449497899 */ /* 0x000fe200080006ff */
[----:B------:R-:W-:Y:S01]  /*5b60*/  MOV R231, UR49 ;  /* 0x0000003100e77c02 */ /* 0x000fe20008000f00 */
[----:B------:R-:W-:-:S02]  /*5b70*/  UIADD3 UR30, UP4, UPT, UR14, 0x380, URZ ;  /* 0x000003800e1e7890 */ /* 0x000fc4000ff9e0ff */
[----:B------:R-:W-:Y:S02]  /*5b80*/  UIADD3 UR32, UP5, UPT, UR14, 0x400, URZ ;  /* 0x000004000e207890 */ /* 0x000fe4000ffbe0ff */
[----:B------:R-:W-:Y:S01]  /*5b90*/  UIADD3 UR34, UP6, UPT, UR14, 0x480, URZ ;  /* 0x000004800e227890 */ /* 0x000fe2000ffde0ff */
[----:B------:R-:W-:Y:S01]  /*5ba0*/  IMAD.U32 R150, RZ, RZ, UR73 ;  /* 0x00000049ff967e24 */ /* 0x000fe2000f8e00ff */
[----:B------:R-:W-:Y:S02]  /*5bb0*/  UIADD3 UR36, UP3, UPT, UR14, 0x500, URZ ;  /* 0x000005000e247890 */ /* 0x000fe4000ff7e0ff */
[----:B------:R-:W-:Y:S02]  /*5bc0*/  UIADD3.64 UR46, UPT, UPT, UR16, 0x7e, URZ ;  /* 0x0000007e102e7897 */ /* 0x000fe4000fffe0ff */
[----:B------:R-:W-:Y:S02]  /*5bd0*/  UIADD3.64 UR48, UPT, UPT, UR16, 0x80, URZ ;  /* 0x0000008010307897 */ /* 0x000fe4000fffe0ff */
[----:B------:R-:W-:-:S02]  /*5be0*/  UIADD3.X UR31, UPT, UPT, UR15, URZ, URZ, UP4, !UPT ;  /* 0x000000ff0f1f7290 */ /* 0x000fc4000a7fe4ff */
[----:B------:R-:W-:Y:S01]  /*5bf0*/  UIADD3.X UR33, UPT, UPT, UR15, URZ, URZ, UP5, !UPT ;  /* 0x000000ff0f217290 */ /* 0x000fe2000affe4ff */
[----:B------:R-:W-:Y:S01]  /*5c00*/  IMAD.U32 R228, RZ, RZ, UR46 ;  /* 0x0000002effe47e24 */ /* 0x000fe2000f8e00ff */
[----:B------:R-:W-:Y:S01]  /*5c10*/  UIADD3.X UR35, UPT, UPT, UR15, URZ, URZ, UP6, !UPT ;  /* 0x000000ff0f237290 */ /* 0x000fe2000b7fe4ff */
[----:B------:R-:W-:Y:S01]  /*5c20*/  IMAD.U32 R229, RZ, RZ, UR47 ;  /* 0x0000002fffe57e24 */ /* 0x000fe2000f8e00ff */
[----:B------:R-:W-:Y:S01]  /*5c30*/  UIADD3.X UR37, UPT, UPT, UR15, URZ, URZ, UP3, !UPT ;  /* 0x000000ff0f257290 */ /* 0x000fe20009ffe4ff */
[----:B------:R-:W-:Y:S01]  /*5c40*/  MOV R226, UR48 ;  /* 0x0000003000e27c02 */ /* 0x000fe20008000f00 */
[----:B------:R-:W-:Y:S01]  /*5c50*/  UIADD3 UR38, UP4, UPT, UR14, 0x580, URZ ;  /* 0x000005800e267890 */ /* 0x000fe2000ff9e0ff */
[----:B------:R-:W-:Y:S01]  /*5c60*/  IMAD.U32 R227, RZ, RZ, UR49 ;  /* 0x00000031ffe37e24 */ /* 0x000fe2000f8e00ff */
[----:B------:R-:W-:Y:S02]  /*5c70*/  UIADD3 UR40, UP5, UPT, UR14, 0x600, URZ ;  /* 0x000006000e287890 */ /* 0x000fe4000ffbe0ff */
[----:B------:R-:W-:-:S02]  /*5c80*/  UIADD3 UR42, UP6, UPT, UR14, 0x680, URZ ;  /* 0x000006800e2a7890 */ /* 0x000fc4000ffde0ff */
[----:B------:R-:W-:Y:S02]  /*5c90*/  UIADD3 UR44, UP3, UPT, UR14, 0x700, URZ ;  /* 0x000007000e2c7890 */ /* 0x000fe4000ff7e0ff */
[----:B------:R-:W-:Y:S02]  /*5ca0*/  ULOP3.LUT UR72, UR72, 0x8000000, URZ, 0xfc, !UPT ;  /* 0x0800000048487892 */ /* 0x000fe4000f8efcff */
[----:B------:R-:W-:Y:S02]  /*5cb0*/  UIADD3.X UR39, UPT, UPT, UR15, URZ, URZ, UP4, !UPT ;  /* 0x000000ff0f277290 */ /* 0x000fe4000a7fe4ff */
[----:B------:R-:W-:Y:S02]  /*5cc0*/  UIADD3.X UR41, UPT, UPT, UR15, URZ, URZ, UP5, !UPT ;  /* 0x000000ff0f297290 */ /* 0x000fe4000affe4ff */
[----:B------:R-:W-:Y:S02]  /*5cd0*/  UIADD3.X UR43, UPT, UPT, UR15, URZ, URZ, UP6, !UPT ;  /* 0x000000ff0f2b7290 */ /* 0x000fe4000b7fe4ff */
[----:B------:R-:W-:-:S02]  /*5ce0*/  UIADD3.X UR45, UPT, UPT, UR15, URZ, URZ, UP3, !UPT ;  /* 0x000000ff0f2d7290 */ /* 0x000fc40009ffe4ff */
[----:B------:R-:W-:Y:S02]  /*5cf0*/  UIADD3.64 UR46, UPT, UPT, UR16, 0x82, URZ ;  /* 0x00000082102e7897 */ /* 0x000fe4000fffe0ff */
[----:B------:R-:W-:Y:S02]  /*5d00*/  UIADD3.64 UR48, UPT, UPT, UR16, 0x84, URZ ;  /* 0x0000008410307897 */ /* 0x000fe4000fffe0ff */
[----:B------:R-:W-:Y:S02]  /*5d10*/  UIADD3.64 UR50, UPT, UPT, UR16, 0xfe, URZ ;  /* 0x000000fe10327897 */ /* 0x000fe4000fffe0ff */
[----:B------:R-:W-:Y:S02]  /*5d20*/  UIADD3.64 UR52, UPT, UPT, UR16, 0x100, URZ ;  /* 0x0000010010347897 */ /* 0x000fe4000fffe0ff */
[----:B------:R-:W-:Y:S02]  /*5d30*/  UIADD3.64 UR54, UPT, UPT, UR16, 0x102, URZ ;  /* 0x0000010210367897 */ /* 0x000fe4000fffe0ff */
[----:B------:R-:W-:-:S02]  /*5d40*/  UIADD3.64 UR56, UPT, UPT, UR16, 0x104, URZ ;  /* 0x0000010410387897 */ /* 0x000fc4000fffe0ff */
[----:B------:R-:W-:Y:S02]  /*5d50*/  UIADD3.64 UR58, UPT, UPT, UR16, 0x17e, URZ ;  /* 0x0000017e103a7897 */ /* 0x000fe4000fffe0ff */
[----:B------:R-:W-:Y:S02]  /*5d60*/  UIADD3.64 UR60, UPT, UPT, UR16, 0x180, URZ ;  /* 0x00000180103c7897 */ /* 0x000fe4000fffe0ff */
[----:B------:R-:W-:Y:S02]  /*5d70*/  UIADD3.64 UR62, UPT, UPT, UR16, 0x182, URZ ;  /* 0x00000182103e7897 */ /* 0x000fe4000fffe0ff */
[----:B------:R-:W-:-:S12]  /*5d80*/  UIADD3.64 UR64, UPT, UPT, UR16, 0x184, URZ ;  /* 0x0000018410407897 */ /* 0x000fd8000fffe0ff */
.L_x_20:
[----:B------:R-:W-:Y:S01]  /*5d90*/  MOV R5, R159 ;  /* 0x0000009f00057202 */ /* 0x000fe20000000f00 */
[----:B------:R-:W-:Y:S02]  /*5da0*/  IMAD.MOV.U32 R4, RZ, RZ, R158 ;  /* 0x000000ffff047224 */ /* 0x000fe400078e009e */
[----:B------:R-:W-:-:S04]  /*5db0*/  IMAD.WIDE R12, R151, 0x2, R178 ;  /* 0x00000002970c7825 */ /* 0x000fc800078e02b2 */
[C---:B------:R-:W-:Y:S01]  /*5dc0*/  IMAD.WIDE R14, R151.reuse, 0x2, R176 ;  /* 0x00000002970e7825 */ /* 0x040fe200078e02b0 */
[----:B0-----:R0:W2:Y:S03]  /*5dd0*/  LDG.E.U16 R28, desc[UR12][R12.64] ;  /* 0x0000000c0c1c7981 */ /* 0x0010a6000c1e1500 */
[C---:B------:R-:W-:Y:S01]  /*5de0*/  IMAD.WIDE R6, R151.reuse, 0x2, R192 ;  /* 0x0000000297067825 */ /* 0x040fe200078e02c0 */
[----:B------:R1:W3:Y:S03]  /*5df0*/  LDG.E.U16 R27, desc[UR12][R14.64] ;  /* 0x0000000c0e1b7981 */ /* 0x0002e6000c1e1500 */
[C---:B------:R-:W-:Y:S01]  /*5e00*/  IMAD.WIDE R8, R151.reuse, 0x2, R190 ;  /* 0x0000000297087825 */ /* 0x040fe200078e02be */
[----:B------:R4:W5:Y:S03]  /*5e10*/  LDG.E.U16 R23, desc[UR12][R6.64] ;  /* 0x0000000c06177981 */ /* 0x000966000c1e1500 */
[C---:B------:R-:W-:Y:S01]  /*5e20*/  IMAD.WIDE R10, R151.reuse, 0x2, R188 ;  /* 0x00000002970a7825 */ /* 0x040fe200078e02bc */
[----:B------:R0:W3:Y:S03]  /*5e30*/  LDG.E.U16 R26, desc[UR12][R8.64] ;  /* 0x0000000c081a7981 */ /* 0x0000e6000c1e1500 */
[C---:B------:R-:W-:Y:S01]  /*5e40*/  IMAD.WIDE R16, R151.reuse, 0x2, R170 ;  /* 0x0000000297107825 */ /* 0x040fe200078e02aa */
[----:B------:R0:W3:Y:S03]  /*5e50*/  LDG.E.U16 R25, desc[UR12][R10.64] ;  /* 0x0000000c0a197981 */ /* 0x0000e6000c1e1500 */
[C---:B------:R-:W-:Y:S01]  /*5e60*/  IMAD.WIDE R4, R151.reuse, 0x2, R4 ;  /* 0x0000000297047825 */ /* 0x040fe200078e0204 */
[----:B------:R-:W3:Y:S03]  /*5e70*/  LDG.E.U16 R30, desc[UR12][R16.64] ;  /* 0x0000000c101e7981 */ /* 0x000ee6000c1e1500 */
[C---:B------:R-:W-:Y:S01]  /*5e80*/  IMAD.WIDE R18, R151.reuse, 0x2, R168 ;  /* 0x0000000297127825 */ /* 0x040fe200078e02a8 */
[----:B------:R4:W3:Y:S03]  /*5e90*/  LDG.E.U16 R24, desc[UR12][R4.64] ;  /* 0x0000000c04187981 */ /* 0x0008e6000c1e1500 */
[----:B0-----:R-:W-:-:S02]  /*5ea0*/  IMAD.WIDE R12, R151, 0x2, R186 ;  /* 0x00000002970c7825 */ /* 0x001fc400078e02ba */
[----:B------:R-:W5:Y:S02]  /*5eb0*/  LDG.E.U16 R19, desc[UR12][R18.64] ;  /* 0x0000000c12137981 */ /* 0x000f64000c1e1500 */
[C---:B-1----:R-:W-:Y:S02]  /*5ec0*/  IMAD.WIDE R14, R151.reuse, 0x2, R166 ;  /* 0x00000002970e7825 */ /* 0x042fe400078e02a6 */
[----:B------:R-:W5:Y:S02]  /*5ed0*/  LDG.E.U16 R12, desc[UR12][R12.64] ;  /* 0x0000000c0c0c7981 */ /* 0x000f64000c1e1500 */
[C---:B----4-:R-:W-:Y:S02]  /*5ee0*/  IMAD.WIDE R6, R151.reuse, 0x2, R184 ;  /* 0x0000000297067825 */ /* 0x050fe400078e02b8 */
[----:B------:R-:W4:Y:S02]  /*5ef0*/  LDG.E.U16 R14, desc[UR12][R14.64] ;  /* 0x0000000c0e0e7981 */ /* 0x000f24000c1e1500 */
[----:B------:R-:W-:-:S02]  /*5f00*/  IMAD.WIDE R20, R151, 0x2, R164 ;  /* 0x0000000297147825 */ /* 0x000fc400078e02a4 */
[----:B------:R-:W4:Y:S02]  /*5f10*/  LDG.E.U16 R7, desc[UR12][R6.64] ;  /* 0x0000000c06077981 */ /* 0x000f24000c1e1500 */
[C---:B------:R-:W-:Y:S02]  /*5f20*/  IMAD.WIDE R8, R151.reuse, 0x2, R182 ;  /* 0x0000000297087825 */ /* 0x040fe400078e02b6 */
[----:B------:R-:W4:Y:S02]  /*5f30*/  LDG.E.U16 R21, desc[UR12][R20.64] ;  /* 0x0000000c14157981 */ /* 0x000f24000c1e1500 */
[C---:B------:R-:W-:Y:S02]  /*5f40*/  IMAD.WIDE R10, R151.reuse, 0x2, R162 ;  /* 0x00000002970a7825 */ /* 0x040fe400078e02a2 */
[----:B------:R-:W4:Y:S02]  /*5f50*/  LDG.E.U16 R8, desc[UR12][R8.64] ;  /* 0x0000000c08087981 */ /* 0x000f24000c1e1500 */
[----:B------:R-:W-:-:S02]  /*5f60*/  IMAD.WIDE R4, R151, 0x2, R180 ;  /* 0x0000000297047825 */ /* 0x000fc400078e02b4 */
[----:B------:R-:W4:Y:S02]  /*5f70*/  LDG.E.U16 R10, desc[UR12][R10.64] ;  /* 0x0000000c0a0a7981 */ /* 0x000f24000c1e1500 */
[----:B------:R-:W-:Y:S02]  /*5f80*/  IMAD.WIDE R16, R151, 0x2, R160 ;  /* 0x0000000297107825 */ /* 0x000fe400078e02a0 */
[----:B------:R-:W4:Y:S04]  /*5f90*/  LDG.E.U16 R5, desc[UR12][R4.64] ;  /* 0x0000000c04057981 */ /* 0x000f28000c1e1500 */
[----:B------:R-:W4:Y:S01]  /*5fa0*/  LDG.E.U16 R17, desc[UR12][R16.64] ;  /* 0x0000000c10117981 */ /* 0x000f22000c1e1500 */
[----:B------:R-:W-:Y:S02]  /*5fb0*/  UMOV UR66, 0x1 ;  /* 0x0000000100427882 */ /* 0x000fe40000000000 */
[----:B------:R-:W-:-:S04]  /*5fc0*/  @!UP1 UIADD3 UR66, UPT, UPT, -UR66, 0x100000, URZ ;  /* 0x0010000042429890 */ /* 0x000fc8000fffe1ff */
[----:B------:R-:W-:Y:S02]  /*5fd0*/  @!UP1 USHF.L.U32 UR67, UR66, 0xb, URZ ;  /* 0x0000000b42439899 */ /* 0x000fe400080006ff */
[----:B------:R-:W-:Y:S01]  /*5fe0*/  @!UP1 USHF.L.U32 UR66, UR66, 0x1, URZ ;  /* 0x0000000142429899 */ /* 0x000fe200080006ff */
[----:B------:R-:W-:Y:S01]  /*5ff0*/  VOTEU.ALL UP3, P6 ;  /* 0x0000000000ff7886 */ /* 0x000fe20003060000 */
[----:B--2---:R0:W-:Y:S04]  /*6000*/  STS.U16 [R139+UR4+0x12400], R28 ;  /* 0x0124001c8b007988 */ /* 0x0041e80008000404 */
[----:B---3--:R0:W-:Y:S04]  /*6010*/  STS.U16 [R139+UR4+0x12000], R24 ;  /* 0x012000188b007988 */ /* 0x0081e80008000404 */
[----:B-----5:R0:W-:Y:S04]  /*6020*/  STS.U16 [R138+UR4+0x12080], R23 ;  /* 0x012080178a007988 */ /* 0x0201e80008000404 */
[----:B------:R0:W-:Y:S04]  /*6030*/  STS.U16 [R138+UR4+0x12480], R27 ;  /* 0x0124801b8a007988 */ /* 0x0001e80008000404 */
[----:B------:R0:W-:Y:S04]  /*6040*/  STS.U16 [R137+UR4+0x12100], R26 ;  /* 0x0121001a89007988 */ /* 0x0001e80008000404 */
[----:B------:R0:W-:Y:S04]  /*6050*/  STS.U16 [R137+UR4+0x12500], R30 ;  /* 0x0125001e89007988 */ /* 0x0001e80008000404 */
[----:B------:R0:W-:Y:S04]  /*6060*/  STS.U16 [R136+UR4+0x12180], R25 ;  /* 0x0121801988007988 */ /* 0x0001e80008000404 */
[----:B------:R0:W-:Y:S04]  /*6070*/  STS.U16 [R136+UR4+0x12580], R19 ;  /* 0x0125801388007988 */ /* 0x0001e80008000404 */
[----:B------:R0:W-:Y:S04]  /*6080*/  STS.U16 [R135+UR4+0x12200], R12 ;  /* 0x0122000c87007988 */ /* 0x0001e80008000404 */
[----:B----4-:R0:W-:Y:S04]  /*6090*/  STS.U16 [R135+UR4+0x12600], R14 ;  /* 0x0126000e87007988 */ /* 0x0101e80008000404 */
[----:B------:R0:W-:Y:S04]  /*60a0*/  STS.U16 [R134+UR4+0x12280], R7 ;  /* 0x0122800786007988 */ /* 0x0001e80008000404 */
[----:B------:R0:W-:Y:S04]  /*60b0*/  STS.U16 [R134+UR4+0x12680], R21 ;  /* 0x0126801586007988 */ /* 0x0001e80008000404 */
[----:B------:R0:W-:Y:S04]  /*60c0*/  STS.U16 [R133+UR4+0x12300], R8 ;  /* 0x0123000885007988 */ /* 0x0001e80008000404 */
[----:B------:R0:W-:Y:S04]  /*60d0*/  STS.U16 [R133+UR4+0x12700], R10 ;  /* 0x0127000a85007988 */ /* 0x0001e80008000404 */
[----:B------:R0:W-:Y:S04]  /*60e0*/  STS.U16 [R132+UR4+0x12380], R5 ;  /* 0x0123800584007988 */ /* 0x0001e80008000404 */
[----:B------:R0:W-:Y:S01]  /*60f0*/  STS.U16 [R132+UR4+0x12780], R17 ;  /* 0x0127801184007988 */ /* 0x0001e20008000404 */
[----:B------:R1:W-:Y:S06]  /*6100*/  MEMBAR.ALL.CTA ;  /* 0x0000000000007992 */ /* 0x0003ec0000008000 */
[----:B-1----:R-:W-:Y:S04]  /*6110*/  FENCE.VIEW.ASYNC.S ;  /* 0x00000000000073c6 */ /* 0x002fe80000000000 */
[----:B------:R-:W1:Y:S02]  /*6120*/  FENCE.VIEW.ASYNC.S ;  /* 0x00000000000073c6 */ /* 0x000e640000000000 */
[----:B-1----:R0:W1:Y:S02]  /*6130*/  @!UP3 SYNCS.EXCH.64 URZ, [UR4+0x16010], UR66 ;  /* 0x0160104204ffb5b2 */ /* 0x0020640008000100 */
[----:B-1----:R-:W-:Y:S06]  /*6140*/  BAR.SYNC.DEFER_BLOCKING 0x0 ;  /* 0x0000000000007b1d */ /* 0x002fec0000010000 */
[----:B0-----:R-:W-:Y:S05]  /*6150*/  BRA.U UP2, `(.L_x_16) ;  /* 0x0000000102c47547 */ /* 0x001fea000b800000 */
[----:B------:R-:W-:Y:S01]  /*6160*/  UMOV UR66, UR72 ;  /* 0x0000004800427c82 */ /* 0x000fe20008000000 */
[----:B------:R-:W-:Y:S01]  /*6170*/  UMOV UR67, 0x40004040 ;  /* 0x4000404000437882 */ /* 0x000fe20000000000 */
[----:B------:R-:W-:Y:S01]  /*6180*/  UMOV UR68, 0x0 ;  /* 0x0000000000447882 */ /* 0x000fe20000000000 */
[----:B------:R-:W-:Y:S01]  /*6190*/  UMOV UR69, 0x8048010 ;  /* 0x0804801000457882 */ /* 0x000fe20000000000 */
[----:B------:R-:W-:Y:S01]  /*61a0*/  UMOV UR70, UR11 ;  /* 0x0000000b00467c82 */ /* 0x000fe20008000000 */
[----:B------:R-:W-:Y:S01]  /*61b0*/  UMOV UR71, 0x40004040 ;  /* 0x4000404000477882 */ /* 0x000fe20000000000 */
[----:B------:R-:W-:Y:S01]  /*61c0*/  UMOV UR74, 0x0 ;  /* 0x00000000004a7882 */ /* 0x000fe20000000000 */
[----:B------:R0:W-:Y:S01]  /*61d0*/  UTCHMMA gdesc[UR66], gdesc[UR70], tmem[UR7], tmem[UR68], idesc[UR69], !UPT ;  /* 0x00ff4446420075ea */ /* 0x0001e2000f800007 */
[----:B------:R-:W-:Y:S01]  /*61e0*/  UMOV UR75, 0x8048010 ;  /* 0x08048010004b7882 */ /* 0x000fe20000000000 */
[----:B------:R-:W-:Y:S01]  /*61f0*/  UMOV UR76, 0x0 ;  /* 0x00000000004c7882 */ /* 0x000fe20000000000 */
[----:B------:R1:W-:Y:S01]  /*6200*/  UTCHMMA gdesc[UR14], gdesc[UR16], tmem[UR7], tmem[UR74], idesc[UR75], UPT ;  /* 0x00ff4a100e0075ea */ /* 0x0003e2000b800007 */
[----:B------:R-:W-:Y:S01]  /*6210*/  UMOV UR77, 0x8048010 ;  /* 0x08048010004d7882 */ /* 0x000fe20000000000 */
[----:B------:R-:W-:Y:S01]  /*6220*/  ELECT P0, URZ, PT ;  /* 0x0000000000ff782f */ /* 0x000fe20003800000 */
[----:B------:R-:W-:-:S02]  /*6230*/  VIADD R4, R146, 0x16010 ;  /* 0x0001601092047836 */ /* 0x000fc40000000000 */
[----:B------:R-:W-:Y:S01]  /*6240*/  IMAD.MOV.U32 R5, RZ, RZ, RZ ;  /* 0x000000ffff057224 */ /* 0x000fe200078e00ff */
[----:B0-----:R-:W-:Y:S02]  /*6250*/  R2UR UR66, R232 ;  /* 0x00000000e84272ca */ /* 0x001fe400000e0000 */
[----:B------:R-:W-:Y:S02]  /*6260*/  R2UR UR67, R233 ;  /* 0x00000000e94372ca */ /* 0x000fe400000e0000 */
[----:B------:R-:W-:Y:S02]  /*6270*/  R2UR UR68, R230 ;  /* 0x00000000e64472ca */ /* 0x000fe400000e0000 */
[----:B------:R-:W-:Y:S02]  /*6280*/  R2UR UR69, R231 ;  /* 0x00000000e74572ca */ /* 0x000fe400000e0000 */
[----:B------:R-:W-:Y:S02]  /*6290*/  R2UR UR70, R228 ;  /* 0x00000000e44672ca */ /* 0x000fe400000e0000 */
[----:B------:R-:W-:-:S02]  /*62a0*/  R2UR UR71, R229 ;  /* 0x00000000e54772ca */ /* 0x000fc400000e0000 */
[----:B-1----:R-:W-:Y:S02]  /*62b0*/  R2UR UR74, R226 ;  /* 0x00000000e24a72ca */ /* 0x002fe400000e0000 */
[----:B------:R-:W-:Y:S01]  /*62c0*/  R2UR UR75, R227 ;  /* 0x00000000e34b72ca */ /* 0x000fe200000e0000 */
[----:B------:R0:W-:Y:S01]  /*62d0*/  UTCHMMA gdesc[UR18], gdesc[UR66], tmem[UR7], tmem[UR76], idesc[UR77], UPT ;  /* 0x00ff4c42120075ea */ /* 0x0001e2000b800007 */
[----:B------:R-:W-:Y:S01]  /*62e0*/  @P0 MOV R4, R4 ;  /* 0x0000000400040202 */ /* 0x000fe20000000f00 */
[----:B0-----:R-:W-:Y:S01]  /*62f0*/  UMOV UR66, 0x0 ;  /* 0x0000000000427882 */ /* 0x001fe20000000000 */
[----:B------:R-:W-:Y:S02]  /*6300*/  UMOV UR67, 0x8048010 ;  /* 0x0804801000437882 */ /* 0x000fe40000000000 */
[----:B------:R0:W-:Y:S02]  /*6310*/  UTCHMMA gdesc[UR20], gdesc[UR68], tmem[UR7], tmem[UR66], idesc[UR67], UPT ;  /* 0x00ff4244140075ea */ /* 0x0001e4000b800007 */
[----:B0-----:R-:W-:Y:S01]  /*6320*/  UMOV UR68, 0x0 ;  /* 0x0000000000447882 */ /* 0x001fe20000000000 */
[----:B------:R-:W-:-:S02]  /*6330*/  UMOV UR69, 0x8048010 ;  /* 0x0804801000457882 */ /* 0x000fc40000000000 */
[----:B------:R0:W-:Y:S02]  /*6340*/  UTCHMMA gdesc[UR22], gdesc[UR70], tmem[UR7], tmem[UR68], idesc[UR69], UPT ;  /* 0x00ff4446160075ea */ /* 0x0001e4000b800007 */
[----:B0-----:R-:W-:Y:S01]  /*6350*/  UMOV UR70, 0x0 ;  /* 0x0000000000467882 */ /* 0x001fe20000000000 */
[----:B------:R-:W-:Y:S02]  /*6360*/  UMOV UR71, 0x8048010 ;  /* 0x0804801000477882 */ /* 0x000fe40000000000 */
[----:B------:R0:W-:Y:S01]  /*6370*/  UTCHMMA gdesc[UR24], gdesc[UR74], tmem[UR7], tmem[UR70], idesc[UR71], UPT ;  /* 0x00ff464a180075ea */ /* 0x0001e2000b800007 */
[----:B------:R-:W-:Y:S01]  /*6380*/  UTCHMMA gdesc[UR26], gdesc[UR46], tmem[UR7], tmem[UR66], idesc[UR67], UPT ;  /* 0x00ff422e1a0075ea */ /* 0x000fe2000b800007 */
[----:B0-----:R-:W-:Y:S01]  /*6390*/  UMOV UR74, 0x0 ;  /* 0x00000000004a7882 */ /* 0x001fe20000000000 */
[----:B------:R-:W-:Y:S02]  /*63a0*/  UMOV UR75, 0x8048010 ;  /* 0x08048010004b7882 */ /* 0x000fe40000000000 */
[----:B------:R-:W-:Y:S01]  /*63b0*/  UTCHMMA gdesc[UR28], gdesc[UR48], tmem[UR7], tmem[UR74], idesc[UR75], UPT ;  /* 0x00ff4a301c0075ea */ /* 0x000fe2000b800007 */
[----:B------:R-:W-:Y:S01]  /*63c0*/  UTCHMMA gdesc[UR30], gdesc[UR50], tmem[UR7], tmem[UR76], idesc[UR77], UPT ;  /* 0x00ff4c321e0075ea */ /* 0x000fe2000b800007 */
[----:B------:R-:W-:Y:S01]  /*63d0*/  UTCHMMA gdesc[UR32], gdesc[UR52], tmem[UR7], tmem[UR66], idesc[UR67], UPT ;  /* 0x00ff4234200075ea */ /* 0x000fe2000b800007 */
[----:B------:R0:W-:Y:S01]  /*63e0*/  UTCHMMA gdesc[UR34], gdesc[UR54], tmem[UR7], tmem[UR68], idesc[UR69], UPT ;  /* 0x00ff4436220075ea */ /* 0x0001e2000b800007 */
[----:B------:R1:W-:Y:S01]  /*63f0*/  UTCHMMA gdesc[UR36], gdesc[UR56], tmem[UR7], tmem[UR70], idesc[UR71], UPT ;  /* 0x00ff4638240075ea */ /* 0x0003e2000b800007 */
[----:B------:R1:W-:Y:S01]  /*6400*/  UTCHMMA gdesc[UR38], gdesc[UR58], tmem[UR7], tmem[UR66], idesc[UR67], UPT ;  /* 0x00ff423a260075ea */ /* 0x0003e2000b800007 */
[----:B------:R1:W-:Y:S01]  /*6410*/  UTCHMMA gdesc[UR40], gdesc[UR60], tmem[UR7], tmem[UR74], idesc[UR75], UPT ;  /* 0x00ff4a3c280075ea */ /* 0x0003e2000b800007 */
[----:B------:R1:W-:Y:S01]  /*6420*/  UTCHMMA gdesc[UR42], gdesc[UR62], tmem[UR7], tmem[UR76], idesc[UR77], UPT ;  /* 0x00ff4c3e2a0075ea */ /* 0x0003e2000b800007 */
[----:B------:R1:W-:Y:S01]  /*6430*/  UTCHMMA gdesc[UR44], gdesc[UR64], tmem[UR7], tmem[UR66], idesc[UR67], UPT ;  /* 0x00ff42402c0075ea */ /* 0x0003e2000b800007 */
[----:B0-----:R-:W-:-:S13]  /*6440*/  @P0 R2UR UR68, R4 ;  /* 0x00000000044402ca */ /* 0x001fda00000e0000 */
[----:B------:R1:W-:Y:S01]  /*6450*/  UTCBAR [UR68], URZ ;  /* 0x000000ff440073e9 */ /* 0x0003e200080000ff */
[----:B------:R-:W-:Y:S01]  /*6460*/  NOP ;  /* 0x0000000000007918 */ /* 0x000fe20000000000 */
.L_x_16:
[----:B------:R-:W0:Y:S01]  /*6470*/  SYNCS.PHASECHK.TRANS64.TRYWAIT P0, [UR4+0x16010], RZ ;  /* 0x016010ffff0075a7 */ /* 0x000e220008001104 */
[----:B------:R-:W-:Y:S01]  /*6480*/  IADD3 R12, P1, PT, R141, R148, RZ ;  /* 0x000000948d0c7210 */ /* 0x000fe20007f3e0ff */
[----:B0-----:R-:W-:-:S12]  /*6490*/  @!P0 BRA `(.L_x_17) ;  /* 0x0000006000088947 */ /* 0x001fd80003800000 */
.L_x_25:
[----:B------:R-:W-:Y:S01]  /*64a0*/  BAR.SYNC.DEFER_BLOCKING 0x0 ;  /* 0x0000000000007b1d */ /* 0x000fe20000010000 */
[C---:B------:R-:W-:Y:S01]  /*64b0*/  IADD3 R17, P4, PT, R12.reuse, 0x12, RZ ;  /* 0x000000120c117810 */ /* 0x040fe20007f9e0ff */
[----:B------:R-:W-:Y:S01]  /*64c0*/  IMAD.X R13, RZ, RZ, R147, P1 ;  /* 0x000000ffff0d7224 */ /* 0x000fe200008e0693 */
[C---:B------:R-:W-:Y:S02]  /*64d0*/  IADD3 R19, P2, PT, R12.reuse, 0x13, RZ ;  /* 0x000000130c137810 */ /* 0x040fe40007f5e0ff */
[C---:B------:R-:W-:Y:S01]  /*64e0*/  IADD3 R15, P1, PT, R12.reuse, 0x10, RZ ;  /* 0x000000100c0f7810 */ /* 0x040fe20007f3e0ff */
[----:B-1----:R-:W0:Y:S01]  /*64f0*/  LDCU UR66, c[0x0][0x3a8] ;  /* 0x00007500ff4277ac */ /* 0x002e220008000800 */
[C---:B------:R-:W-:Y:S01]  /*6500*/  IADD3 R21, P3, PT, R12.reuse, 0x14, RZ ;  /* 0x000000140c157810 */ /* 0x040fe20007f7e0ff */
[----:B------:R-:W-:Y:S01]  /*6510*/  LDTM.16dp32bit_t0_t15.x8 R4, tmem[UR8] ;  /* 0x00000008000479ee */ /* 0x000fe20008980000 */
[----:B------:R-:W0:Y:S01]  /*6520*/  LDTM.16dp32bit_t16_t31.x8 R4, tmem[UR8+0x8] ;  /* 0x00000808000479ee */ /* 0x000e2200089a0000 */
[-C--:B------:R-:W-:Y:S01]  /*6530*/  ISETP.GT.U32.AND P5, PT, R17, R142.reuse, PT ;  /* 0x0000008e1100720c */ /* 0x080fe20003fa4070 */
[--C-:B------:R-:W-:Y:S01]  /*6540*/  IMAD.X R16, RZ, RZ, R13.reuse, P4 ;  /* 0x000000ffff107224 */ /* 0x100fe200020e060d */
[----:B------:R-:W-:Y:S01]  /*6550*/  ISETP.GT.U32.AND P0, PT, R19, R142, PT ;  /* 0x0000008e1300720c */ /* 0x000fe20003f04070 */
[--C-:B------:R-:W-:Y:S01]  /*6560*/  IMAD.X R18, RZ, RZ, R13.reuse, P2 ;  /* 0x000000ffff127224 */ /* 0x100fe200010e060d */
[C---:B------:R-:W-:Y:S01]  /*6570*/  IADD3 R17, P4, PT, R12.reuse, 0x15, RZ ;  /* 0x000000150c117810 */ /* 0x040fe20007f9e0ff */
[----:B------:R-:W-:Y:S01]  /*6580*/  IMAD.X R20, RZ, RZ, R13, P3 ;  /* 0x000000ffff147224 */ /* 0x000fe200018e060d */
[----:B------:R-:W-:-:S02]  /*6590*/  IADD3 R19, P2, PT, R12, 0x16, RZ ;  /* 0x000000160c137810 */ /* 0x000fc40007f5e0ff */
[-C--:B------:R-:W-:Y:S02]  /*65a0*/  IADD3.X R14, PT, PT, RZ, R13.reuse, RZ, P1, !PT ;  /* 0x0000000dff0e7210 */ /* 0x080fe40000ffe4ff */
[-C--:B------:R-:W-:Y:S01]  /*65b0*/  ISETP.GT.U32.AND P1, PT, R21, R142.reuse, PT ;  /* 0x0000008e1500720c */ /* 0x080fe20003f24070 */
[----:B------:R-:W-:Y:S01]  /*65c0*/  IMAD.X R23, RZ, RZ, R13, P2 ;  /* 0x000000ffff177224 */ /* 0x000fe200010e060d */
[CC--:B------:R-:W-:Y:S02]  /*65d0*/  ISETP.GT.U32.AND P3, PT, R15.reuse, R142.reuse, PT ;  /* 0x0000008e0f00720c */ /* 0x0c0fe40003f64070 */
[----:B------:R-:W-:Y:S01]  /*65e0*/  IADD3.X R21, PT, PT, RZ, R13, RZ, P4, !PT ;  /* 0x0000000dff157210 */ /* 0x000fe200027fe4ff */
[----:B------:R-:W1:Y:S01]  /*65f0*/  @!P6 SYNCS.CCTL.IV [UR4+0x16010] ;  /* 0x01601000ff00e9b1 */ /* 0x000e620008000004 */
[----:B------:R-:W-:Y:S01]  /*6600*/  ISETP.GE.U32.AND P4, PT, R15, R142, PT ;  /* 0x0000008e0f00720c */ /* 0x000fe20003f86070 */
[----:B------:R-:W-:Y:S01]  /*6610*/  NOP ;  /* 0x0000000000007918 */ /* 0x000fe20000000000 */
[----:B------:R-:W-:-:S02]  /*6620*/  IADD3 R15, P2, PT, R12, 0x17, RZ ;  /* 0x000000170c0f7810 */ /* 0x000fc40007f5e0ff */
[C---:B------:R-:W-:Y:S02]  /*6630*/  ISETP.GT.U32.AND.EX P3, PT, R14.reuse, RZ, PT, P3 ;  /* 0x000000ff0e00720c */ /* 0x040fe40003f64130 */
[----:B------:R-:W-:Y:S01]  /*6640*/  ISETP.GE.U32.AND.EX P4, PT, R14, RZ, PT, P4 ;  /* 0x000000ff0e00720c */ /* 0x000fe20003f86140 */
[----:B0-----:R-:W-:Y:S01]  /*6650*/  FMUL R4, R4, UR66 ;  /* 0x0000004204047c20 */ /* 0x001fe20008400000 */
[----:B------:R-:W-:Y:S01]  /*6660*/  FMUL R5, R5, UR66 ;  /* 0x0000004205057c20 */ /* 0x000fe20008400000 */
[----:B------:R-:W-:Y:S01]  /*6670*/  FMUL R6, R6, UR66 ;  /* 0x0000004206067c20 */ /* 0x000fe20008400000 */
[----:B------:R-:W-:Y:S01]  /*6680*/  ISETP.GT.U32.AND.EX P5, PT, R16, RZ, PT, P5 ;  /* 0x000000ff1000720c */ /* 0x000fe20003fa4150 */
[----:B------:R-:W-:Y:S01]  /*6690*/  IMAD.X R12, RZ, RZ, R13, P2 ;  /* 0x000000ffff0c7224 */ /* 0x000fe200010e060d */
[----:B------:R-:W-:Y:S01]  /*66a0*/  FSEL R13, R4, -INF , !P3 ;  /* 0xff800000040d7808 */ /* 0x000fe20005800000 */
[----:B------:R-:W-:Y:S01]  /*66b0*/  FMUL R7, R7, UR66 ;  /* 0x0000004207077c20 */ /* 0x000fe20008400000 */
[----:B------:R-:W-:Y:S01]  /*66c0*/  FMUL R8, R8, UR66 ;  /* 0x0000004208087c20 */ /* 0x000fe20008400000 */
[-C--:B------:R-:W-:Y:S01]  /*66d0*/  ISETP.GT.U32.AND P2, PT, R17, R142.reuse, PT ;  /* 0x0000008e1100720c */ /* 0x080fe20003f44070 */
[----:B------:R-:W-:Y:S01]  /*66e0*/  FMUL R9, R9, UR66 ;  /* 0x0000004209097c20 */ /* 0x000fe20008400000 */
[----:B------:R-:W-:Y:S01]  /*66f0*/  ISETP.GT.U32.AND P3, PT, R19, R142, PT ;  /* 0x0000008e1300720c */ /* 0x000fe20003f64070 */
[----:B------:R-:W-:Y:S01]  /*6700*/  FMUL R10, R10, UR66 ;  /* 0x000000420a0a7c20 */ /* 0x000fe20008400000 */
[----:B------:R-:W-:Y:S01]  /*6710*/  FSEL R5, R5, -INF , !P4 ;  /* 0xff80000005057808 */ /* 0x000fe20006000000 */
[----:B------:R-:W-:Y:S01]  /*6720*/  FMUL R11, R11, UR66 ;  /* 0x000000420b0b7c20 */ /* 0x000fe20008400000 */
[----:B------:R-:W-:-:S02]  /*6730*/  ISETP.GT.U32.AND.EX P0, PT, R18, RZ, PT, P0 ;  /* 0x000000ff1200720c */ /* 0x000fc40003f04100 */
[----:B------:R-:W-:Y:S02]  /*6740*/  ISETP.GT.U32.AND.EX P1, PT, R20, RZ, PT, P1 ;  /* 0x000000ff1400720c */ /* 0x000fe40003f24110 */
[----:B------:R-:W-:Y:S02]  /*6750*/  FSEL R6, R6, -INF , !P5 ;  /* 0xff80000006067808 */ /* 0x000fe40006800000 */
[----:B------:R-:W-:Y:S02]  /*6760*/  ISETP.GT.U32.AND P4, PT, R15, R142, PT ;  /* 0x0000008e0f00720c */ /* 0x000fe40003f84070 */
[----:B------:R-:W-:Y:S02]  /*6770*/  ISETP.GT.U32.AND.EX P2, PT, R21, RZ, PT, P2 ;  /* 0x000000ff1500720c */ /* 0x000fe40003f44120 */
[----:B------:R-:W-:Y:S02]  /*6780*/  ISETP.GT.U32.AND.EX P3, PT, R23, RZ, PT, P3 ;  /* 0x000000ff1700720c */ /* 0x000fe40003f64130 */
[----:B------:R-:W-:-:S02]  /*6790*/  FSEL R7, R7, -INF , !P0 ;  /* 0xff80000007077808 */ /* 0x000fc40004000000 */
[----:B------:R-:W-:Y:S02]  /*67a0*/  FSEL R8, R8, -INF , !P1 ;  /* 0xff80000008087808 */ /* 0x000fe40004800000 */
[----:B------:R-:W-:Y:S02]  /*67b0*/  FMNMX3 R4, R13, R5, R6, !PT ;  /* 0x000000050d047276 */ /* 0x000fe40007800006 */
[----:B------:R-:W-:Y:S02]  /*67c0*/  ISETP.GT.U32.AND.EX P4, PT, R12, RZ, PT, P4 ;  /* 0x000000ff0c00720c */ /* 0x000fe40003f84140 */
[----:B------:R-:W-:Y:S02]  /*67d0*/  FSEL R9, R9, -INF , !P2 ;  /* 0xff80000009097808 */ /* 0x000fe40005000000 */
[----:B------:R-:W-:Y:S02]  /*67e0*/  FSEL R10, R10, -INF , !P3 ;  /* 0xff8000000a0a7808 */ /* 0x000fe40005800000 */
[----:B------:R-:W-:-:S02]  /*67f0*/  FMNMX3 R4, R4, R7, R8, !PT ;  /* 0x0000000704047276 */ /* 0x000fc40007800008 */
[----:B------:R-:W-:Y:S02]  /*6800*/  FSEL R11, R11, -INF , !P4 ;  /* 0xff8000000b0b7808 */ /* 0x000fe40006000000 */
[----:B------:R-:W-:-:S04]  /*6810*/  FMNMX3 R4, R4, R9, R10, !PT ;  /* 0x0000000904047276 */ /* 0x000fc8000780000a */
[----:B------:R-:W-:-:S05]  /*6820*/  FMNMX R4, R11, R4, !PT ;  /* 0x000000040b047209 */ /* 0x000fca0007800000 */
[----:B------:R-:W0:Y:S02]  /*6830*/  SHFL.BFLY PT, R172, R4, 0x10, 0x1f ;  /* 0x0e001f0004ac7f89 */ /* 0x000e2400000e0000 */
[----:B0-----:R-:W-:-:S05]  /*6840*/  FMNMX3 R172, R4, R172, R157, !PT ;  /* 0x000000ac04ac7276 */ /* 0x001fca000780009d */
[----:B------:R-:W-:Y:S01]  /*6850*/  FADD R12, -R172, R157 ;  /* 0x0000009dac0c7221 */ /* 0x000fe20000000100 */
[--C-:B------:R-:W-:Y:S01]  /*6860*/  FADD R13, R13, -R172.reuse ;  /* 0x800000ac0d0d7221 */ /* 0x100fe20000000000 */
[--C-:B------:R-:W-:Y:S01]  /*6870*/  FADD R5, R5, -R172.reuse ;  /* 0x800000ac05057221 */ /* 0x100fe20000000000 */
[--C-:B------:R-:W-:Y:S01]  /*6880*/  FADD R6, R6, -R172.reuse ;  /* 0x800000ac06067221 */ /* 0x100fe20000000000 */
[----:B------:R-:W-:Y:S01]  /*6890*/  FMUL R12, R12, 1.4426950216293334961 ;  /* 0x3fb8aa3b0c0c7820 */ /* 0x000fe20000400000 */
[----:B------:R-:W-:Y:S01]  /*68a0*/  FMUL R13, R13, 1.4426950216293334961 ;  /* 0x3fb8aa3b0d0d7820 */ /* 0x000fe20000400000 */
[----:B------:R-:W-:Y:S01]  /*68b0*/  FMUL R5, R5, 1.4426950216293334961 ;  /* 0x3fb8aa3b05057820 */ /* 0x000fe20000400000 */
[----:B------:R-:W-:Y:S01]  /*68c0*/  FMUL R6, R6, 1.4426950216293334961 ;  /* 0x3fb8aa3b06067820 */ /* 0x000fe20000400000 */
[----:B------:R-:W1:Y:S01]  /*68d0*/  MUFU.EX2 R157, R12 ;  /* 0x0000000c009d7308 */ /* 0x000e620000000800 */
[--C-:B------:R-:W-:Y:S01]  /*68e0*/  FADD R7, R7, -R172.reuse ;  /* 0x800000ac07077221 */ /* 0x100fe20000000000 */
[--C-:B------:R-:W-:Y:S01]  /*68f0*/  FADD R8, R8, -R172.reuse ;  /* 0x800000ac08087221 */ /* 0x100fe20000000000 */
[--C-:B------:R-:W-:Y:S01]  /*6900*/  FADD R9, R9, -R172.reuse ;  /* 0x800000ac09097221 */ /* 0x100fe20000000000 */
[--C-:B------:R-:W-:Y:S01]  /*6910*/  FADD R10, R10, -R172.reuse ;  /* 0x800000ac0a0a7221 */ /* 0x100fe20000000000 */
[----:B------:R-:W-:Y:S01]  /*6920*/  FMUL R7, R7, 1.4426950216293334961 ;  /* 0x3fb8aa3b07077820 */ /* 0x000fe20000400000 */
[----:B------:R-:W-:Y:S01]  /*6930*/  FMUL R8, R8, 1.4426950216293334961 ;  /* 0x3fb8aa3b08087820 */ /* 0x000fe20000400000 */
[----:B------:R-:W-:Y:S01]  /*6940*/  FMUL R9, R9, 1.4426950216293334961 ;  /* 0x3fb8aa3b09097820 */ /* 0x000fe20000400000 */
[----:B------:R0:W-:Y:S01]  /*6950*/  MUFU.EX2 R27, R13 ;  /* 0x0000000d001b7308 */ /* 0x0001e20000000800 */
[----:B------:R-:W-:Y:S01]  /*6960*/  FMUL R10, R10, 1.4426950216293334961 ;  /* 0x3fb8aa3b0a0a7820 */ /* 0x000fe20000400000 */
[----:B------:R-:W-:-:S04]  /*6970*/  FADD R11, R11, -R172 ;  /* 0x800000ac0b0b7221 */ /* 0x000fc80000000000 */
[----:B------:R-:W-:Y:S02]  /*6980*/  FMUL R11, R11, 1.4426950216293334961 ;  /* 0x3fb8aa3b0b0b7820 */ /* 0x000fe40000400000 */
[----:B------:R-:W2:Y:S01]  /*6990*/  MUFU.EX2 R38, R5 ;  /* 0x0000000500267308 */ /* 0x000ea20000000800 */
[----:B-1----:R1:W-:Y:S01]  /*69a0*/  STSM.16.M88 [R145+0x12000], R157 ;  /* 0x0120009d91007844 */ /* 0x0023e20000000000 */
[----:B0-----:R-:W-:Y:S01]  /*69b0*/  IMAD.U32 R13, R22, -0x80000000, RZ ;  /* 0x80000000160d7824 */ /* 0x001fe200078e00ff */
[----:B------:R-:W-:Y:S06]  /*69c0*/  BAR.SYNC.DEFER_BLOCKING 0x0 ;  /* 0x0000000000007b1d */ /* 0x000fec0000010000 */
[----:B------:R-:W0:Y:S01]  /*69d0*/  MUFU.EX2 R29, R6 ;  /* 0x00000006001d7308 */ /* 0x000e220000000800 */
[----:B--2---:R-:W-:-:S07]  /*69e0*/  FADD R4, R27, R38 ;  /* 0x000000261b047221 */ /* 0x004fce0000000000 */
[----:B------:R2:W3:Y:S08]  /*69f0*/  MUFU.EX2 R31, R7 ;  /* 0x00000007001f7308 */ /* 0x0004f00000000800 */
[----:B------:R-:W4:Y:S01]  /*6a00*/  MUFU.EX2 R33, R8 ;  /* 0x0000000800217308 */ /* 0x000f220000000800 */
[----:B0-----:R-:W-:Y:S01]  /*6a10*/  FADD R4, R29, R4 ;  /* 0x000000041d047221 */ /* 0x001fe20000000000 */
[----:B------:R1:W0:Y:S01]  /*6a20*/  LDSM.16.M88 R175, [R144+UR4+0x12000] ;  /* 0x0120000490af783b */ /* 0x0002220008000000 */
[----:B------:R-:W5:Y:S01]  /*6a30*/  SYNCS.PHASECHK.TRANS64.TRYWAIT P0, [R234+URZ], R13 ;  /* 0x0000000dea0075a7 */ /* 0x000f6200080011ff */
[----:B--2---:R-:W-:-:S04]  /*6a40*/  IMAD.WIDE R6, R150, 0x2, R222 ;  /* 0x0000000296067825 */ /* 0x004fc800078e02de */
[----:B------:R-:W2:Y:S01]  /*6a50*/  MUFU.EX2 R35, R9 ;  /* 0x0000000900237308 */ /* 0x000ea20000000800 */
[----:B---3--:R-:W-:-:S07]  /*6a60*/  FADD R4, R31, R4 ;  /* 0x000000041f047221 */ /* 0x008fce0000000000 */
[----:B------:R-:W3:Y:S01]  /*6a70*/  MUFU.EX2 R37, R10 ;  /* 0x0000000a00257308 */ /* 0x000ee20000000800 */
[----:B----4-:R-:W-:-:S07]  /*6a80*/  FADD R4, R33, R4 ;  /* 0x0000000421047221 */ /* 0x010fce0000000000 */
[----:B------:R-:W4:Y:S01]  /*6a90*/  MUFU.EX2 R39, R11 ;  /* 0x0000000b00277308 */ /* 0x000f220000000800 */
[----:B--2---:R-:W-:-:S04]  /*6aa0*/  FADD R4, R35, R4 ;  /* 0x0000000423047221 */ /* 0x004fc80000000000 */
[----:B---3--:R-:W-:-:S04]  /*6ab0*/  FADD R4, R37, R4 ;  /* 0x0000000425047221 */ /* 0x008fc80000000000 */
[----:B----4-:R-:W-:Y:S01]  /*6ac0*/  FADD R174, R39, R4 ;  /* 0x0000000427ae7221 */ /* 0x010fe20000000000 */
[----:B------:R-:W-:-:S04]  /*6ad0*/  IMAD.WIDE R4, R150, 0x2, R224 ;  /* 0x0000000296047825 */ /* 0x000fc800078e02e0 */
[----:B------:R1:W2:Y:S01]  /*6ae0*/  SHFL.BFLY PT, R173, R174, 0x10, 0x1f ;  /* 0x0e001f00aead7f89 */ /* 0x0002a200000e0000 */
[----:B0----5:R-:W-:Y:S05]  /*6af0*/  @!P0 BRA `(.L_x_18) ;  /* 0x00000058007c8947 */ /* 0x021fea0003800000 */
.L_x_26:
[C---:B------:R-:W-:Y:S01]  /*6b00*/  IMAD.WIDE R8, R150.reuse, 0x2, R220 ;  /* 0x0000000296087825 */ /* 0x040fe200078e02dc */
[----:B------:R0:W3:Y:S03]  /*6b10*/  LDG.E.U16 R26, desc[UR12][R4.64] ;  /* 0x0000000c041a7981 */ /* 0x0000e6000c1e1500 */
[C---:B------:R-:W-:Y:S01]  /*6b20*/  IMAD.WIDE R10, R150.reuse, 0x2, R218 ;  /* 0x00000002960a7825 */ /* 0x040fe200078e02da */
[----:B------:R4:W5:Y:S03]  /*6b30*/  LDG.E.U16 R30, desc[UR12][R8.64] ;  /* 0x0000000c081e7981 */ /* 0x000966000c1e1500 */
[C---:B------:R-:W-:Y:S01]  /*6b40*/  IMAD.WIDE R12, R150.reuse, 0x2, R216 ;  /* 0x00000002960c7825 */ /* 0x040fe200078e02d8 */
[----:B--2---:R1:W2:Y:S03]  /*6b50*/  LDG.E.U16 R32, desc[UR12][R10.64] ;  /* 0x0000000c0a207981 */ /* 0x0042a6000c1e1500 */
[C---:B------:R-:W-:Y:S01]  /*6b60*/  IMAD.WIDE R14, R150.reuse, 0x2, R214 ;  /* 0x00000002960e7825 */ /* 0x040fe200078e02d6 */
[----:B------:R0:W2:Y:S03]  /*6b70*/  LDG.E.U16 R34, desc[UR12][R12.64] ;  /* 0x0000000c0c227981 */ /* 0x0000a6000c1e1500 */
[C---:B------:R-:W-:Y:S01]  /*6b80*/  IMAD.WIDE R16, R150.reuse, 0x2, R212 ;  /* 0x0000000296107825 */ /* 0x040fe200078e02d4 */
[----:B------:R1:W2:Y:S03]  /*6b90*/  LDG.E.U16 R36, desc[UR12][R14.64] ;  /* 0x0000000c0e247981 */ /* 0x0002a6000c1e1500 */
[C---:B------:R-:W-:Y:S01]  /*6ba0*/  IMAD.WIDE R18, R150.reuse, 0x2, R210 ;  /* 0x0000000296127825 */ /* 0x040fe200078e02d2 */
[----:B------:R-:W2:Y:S03]  /*6bb0*/  LDG.E.U16 R28, desc[UR12][R6.64] ;  /* 0x0000000c061c7981 */ /* 0x000ea6000c1e1500 */
[C---:B0-----:R-:W-:Y:S01]  /*6bc0*/  IMAD.WIDE R4, R150.reuse, 0x2, R208 ;  /* 0x0000000296047825 */ /* 0x041fe200078e02d0 */
[----:B------:R-:W2:Y:S03]  /*6bd0*/  LDG.E.U16 R16, desc[UR12][R16.64] ;  /* 0x0000000c10107981 */ /* 0x000ea6000c1e1500 */
[C---:B------:R-:W-:Y:S01]  /*6be0*/  IMAD.WIDE R20, R150.reuse, 0x2, R206 ;  /* 0x0000000296147825 */ /* 0x040fe200078e02ce */
[----:B------:R-:W2:Y:S03]  /*6bf0*/  LDG.E.U16 R18, desc[UR12][R18.64] ;  /* 0x0000000c12127981 */ /* 0x000ea6000c1e1500 */
[C---:B------:R-:W-:Y:S01]  /*6c00*/  IMAD.WIDE R22, R150.reuse, 0x2, R204 ;  /* 0x0000000296167825 */ /* 0x040fe200078e02cc */
[----:B------:R0:W2:Y:S03]  /*6c10*/  LDG.E.U16 R234, desc[UR12][R4.64] ;  /* 0x0000000c04ea7981 */ /* 0x0000a6000c1e1500 */
[C---:B----4-:R-:W-:Y:S01]  /*6c20*/  IMAD.WIDE R8, R150.reuse, 0x2, R202 ;  /* 0x0000000296087825 */ /* 0x050fe200078e02ca */
[----:B------:R-:W4:Y:S03]  /*6c30*/  LDG.E.U16 R236, desc[UR12][R20.64] ;  /* 0x0000000c14ec7981 */ /* 0x000f26000c1e1500 */
[C---:B-1----:R-:W-:Y:S01]  /*6c40*/  IMAD.WIDE R10, R150.reuse, 0x2, R200 ;  /* 0x00000002960a7825 */ /* 0x042fe200078e02c8 */
[----:B------:R-:W4:Y:S03]  /*6c50*/  LDG.E.U16 R238, desc[UR12][R22.64] ;  /* 0x0000000c16ee7981 */ /* 0x000f26000c1e1500 */
[C---:B------:R-:W-:Y:S01]  /*6c60*/  IMAD.WIDE R12, R150.reuse, 0x2, R198 ;  /* 0x00000002960c7825 */ /* 0x040fe200078e02c6 */
[----:B------:R-:W4:Y:S03]  /*6c70*/  LDG.E.U16 R240, desc[UR12][R8.64] ;  /* 0x0000000c08f07981 */ /* 0x000f26000c1e1500 */
[C---:B------:R-:W-:Y:S01]  /*6c80*/  IMAD.WIDE R14, R150.reuse, 0x2, R196 ;  /* 0x00000002960e7825 */ /* 0x040fe200078e02c4 */
[----:B------:R-:W4:Y:S03]  /*6c90*/  LDG.E.U16 R242, desc[UR12][R10.64] ;  /* 0x0000000c0af27981 */ /* 0x000f26000c1e1500 */
[----:B------:R-:W-:Y:S01]  /*6ca0*/  IMAD.WIDE R24, R150, 0x2, R194 ;  /* 0x0000000296187825 */ /* 0x000fe200078e02c2 */
[----:B------:R-:W4:Y:S04]  /*6cb0*/  LDG.E.U16 R244, desc[UR12][R12.64] ;  /* 0x0000000c0cf47981 */ /* 0x000f28000c1e1500 */
[----:B------:R-:W4:Y:S04]  /*6cc0*/  LDG.E.U16 R246, desc[UR12][R14.64] ;  /* 0x0000000c0ef67981 */ /* 0x000f28000c1e1500 */
[----:B------:R-:W4:Y:S01]  /*6cd0*/  LDG.E.U16 R248, desc[UR12][R24.64] ;  /* 0x0000000c18f87981 */ /* 0x000f22000c1e1500 */
[----:B0-----:R-:W-:-:S02]  /*6ce0*/  F2FP.F16.F32.PACK_AB R4, R38, R27 ;  /* 0x0000001b2604723e */ /* 0x001fc400000000ff */
[----:B------:R-:W-:Y:S02]  /*6cf0*/  F2FP.F16.F32.PACK_AB R5, R31, R29 ;  /* 0x0000001d1f05723e */ /* 0x000fe400000000ff */
[----:B------:R-:W-:Y:S02]  /*6d00*/  F2FP.F16.F32.PACK_AB R6, R35, R33 ;  /* 0x000000212306723e */ /* 0x000fe400000000ff */
[----:B------:R-:W-:-:S04]  /*6d10*/  F2FP.F16.F32.PACK_AB R7, R39, R37 ;  /* 0x000000252707723e */ /* 0x000fc800000000ff */
[----:B------:R-:W-:Y:S01]  /*6d20*/  STTM.16dp32bit_t0_t15.x4 tmem[UR10], R4 ;  /* 0x00000004000079ed */ /* 0x000fe2000890000a */
[----:B------:R-:W-:Y:S01]  /*6d30*/  STTM.16dp32bit_t16_t31.x4 tmem[UR10+0x4], R4 ;  /* 0x00000404000079ed */ /* 0x000fe2000892000a */
[----:B------:R-:W-:Y:S01]  /*6d40*/  FADD R174, R174, R173 ;  /* 0x000000adaeae7221 */ /* 0x000fe20000000000 */
[----:B------:R-:W-:Y:S01]  /*6d50*/  MOV R173, R149 ;  /* 0x0000009500ad7202 */ /* 0x000fe20000000f00 */
[----:B---3--:R-:W-:Y:S04]  /*6d60*/  STS.U16 [R143+UR4+0x14000], R26 ;  /* 0x0140001a8f007988 */ /* 0x008fe80008000404 */
[----:B-----5:R-:W-:Y:S04]  /*6d70*/  STS.U16 [R143+UR4+0x14400], R30 ;  /* 0x0144001e8f007988 */ /* 0x020fe80008000404 */
[----:B--2---:R-:W-:Y:S04]  /*6d80*/  STS.U16 [R143+UR4+0x14600], R32 ;  /* 0x014600208f007988 */ /* 0x004fe80008000404 */
[----:B------:R-:W-:Y:S04]  /*6d90*/  STS.U16 [R143+UR4+0x14800], R34 ;  /* 0x014800228f007988 */ /* 0x000fe80008000404 */
[----:B------:R-:W-:Y:S04]  /*6da0*/  STS.U16 [R143+UR4+0x14a00], R36 ;  /* 0x014a00248f007988 */ /* 0x000fe80008000404 */
[----:B------:R-:W-:Y:S04]  /*6db0*/  STS.U16 [R143+UR4+0x14200], R28 ;  /* 0x0142001c8f007988 */ /* 0x000fe80008000404 */
[----:B------:R-:W-:Y:S04]  /*6dc0*/  STS.U16 [R143+UR4+0x14c00], R16 ;  /* 0x014c00108f007988 */ /* 0x000fe80008000404 */
        /* <DEDUP_REMOVED lines=9> */
[----:B------:R-:W3:Y:S02]  /*6e60*/  FENCE.VIEW.ASYNC.T ;  /* 0x00000000000073c6 */ /* 0x000ee40000000200 */
[----:B---3--:R-:W-:Y:S06]  /*6e70*/  BAR.SYNC.DEFER_BLOCKING 0x0 ;  /* 0x0000000000007b1d */ /* 0x008fec0000010000 */
[----:B0-----:R-:W0:Y:S01]  /*6e80*/  LDTM.x128 R4, tmem[UR6] ;  /* 0x00000006000479ee */ /* 0x001e2200083c0000 */
[----:B------:R-:W-:Y:S01]  /*6e90*/  NOP ;  /* 0x0000000000007918 */ /* 0x000fe20000000000 */
[C---:B0-----:R-:W-:Y:S01]  /*6ea0*/  FMUL R4, R175.reuse, R4 ;  /* 0x00000004af047220 */ /* 0x041fe20000400000 */
        /* <DEDUP_REMOVED lines=127> */
[----:B------:R2:W-:Y:S01]  /*76a0*/  STTM.x128 tmem[UR6], R4 ;  /* 0x00000004000079ed */ /* 0x0005e200083c0006 */
[----:B------:R-:W0:Y:S02]  /*76b0*/  FENCE.VIEW.ASYNC.T ;  /* 0x00000000000073c6 */ /* 0x000e240000000200 */
[----:B0-----:R-:W-:Y:S06]  /*76c0*/  BAR.SYNC.DEFER_BLOCKING 0x0 ;  /* 0x0000000000007b1d */ /* 0x001fec0000010000 */
[----:B------:R0:W-:Y:S06]  /*76d0*/  MEMBAR.ALL.CTA ;  /* 0x0000000000007992 */ /* 0x0001ec0000008000 */
[----:B0-----:R-:W0:Y:S01]  /*76e0*/  FENCE.VIEW.ASYNC.S ;  /* 0x00000000000073c6 */ /* 0x001e220000000000 */
[----:B-1----:R-:W-:-:S05]  /*76f0*/  LEA R234, R152, UR4, 0x3 ;  /* 0x0000000498ea7c11 */ /* 0x002fca000f8e18ff */
[----:B------:R-:W-:Y:S01]  /*7700*/  VIADD R234, R234, 0x16000 ;  /* 0x00016000eaea7836 */ /* 0x000fe20000000000 */
[----:B0-----:R-:W-:Y:S06]  /*7710*/  BAR.SYNC.DEFER_BLOCKING 0x0 ;  /* 0x0000000000007b1d */ /* 0x001fec0000010000 */
[----:B------:R-:W-:Y:S05]  /*7720*/  BRA.U UP2, `(.L_x_19) ;  /* 0x0000000102387547 */ /* 0x000fea000b800000 */
[----:B------:R-:W-:Y:S02]  /*7730*/  R2UR UR66, R153 ;  /* 0x00000000994272ca */ /* 0x000fe400000e0000 */
[----:B------:R-:W-:Y:S01]  /*7740*/  ELECT P0, URZ, PT ;  /* 0x0000000000ff782f */ /* 0x000fe20003800000 */
[----:B------:R-:W-:Y:S01]  /*7750*/  HFMA2 R235, -RZ, RZ, 0, 0 ;  /* 0x00000000ffeb7431 */ /* 0x000fe200000001ff */
[----:B------:R-:W-:Y:S01]  /*7760*/  UMOV UR68, 0x0 ;  /* 0x0000000000447882 */ /* 0x000fe20000000000 */
[----:B------:R-:W-:-:S08]  /*7770*/  UMOV UR69, 0x8400010 ;  /* 0x0840001000457882 */ /* 0x000fd00000000000 */
[----:B--2---:R-:W-:Y:S02]  /*7780*/  IMAD.U32 R4, RZ, RZ, UR66 ;  /* 0x00000042ff047e24 */ /* 0x004fe4000f8e00ff */
[----:B------:R-:W-:-:S03]  /*7790*/  @P0 IMAD.MOV.U32 R5, RZ, RZ, -0x3fffbff0 ;  /* 0xc0004010ff050424 */ /* 0x000fc600078e00ff */
[----:B------:R-:W-:Y:S02]  /*77a0*/  @P0 R2UR UR66, R4 ;  /* 0x00000000044202ca */ /* 0x000fe400000e0000 */
[----:B------:R-:W-:Y:S02]  /*77b0*/  @P0 MOV R4, R234 ;  /* 0x000000ea00040202 */ /* 0x000fe40000000f00 */
[----:B------:R-:W-:Y:S02]  /*77c0*/  @P0 R2UR UR67, R5 ;  /* 0x00000000054302ca */ /* 0x000fe400000e0000 */
[----:B------:R-:W-:-:S11]  /*77d0*/  @P0 R2UR UR70, R4 ;  /* 0x00000000044602ca */ /* 0x000fd600000e0000 */
[----:B------:R0:W-:Y:S02]  /*77e0*/  UTCHMMA tmem[UR9], gdesc[UR66], tmem[UR5], tmem[UR68], idesc[UR69], UPT ;  /* 0x00ff4442090079ea */ /* 0x0001e4000b800005 */
[----:B------:R0:W-:Y:S01]  /*77f0*/  UTCBAR [UR70], URZ ;  /* 0x000000ff460073e9 */ /* 0x0001e200080000ff */
[----:B------:R-:W-:Y:S01]  /*7800*/  NOP ;  /* 0x0000000000007918 */ /* 0x000fe20000000000 */
.L_x_19:
[----:B------:R-:W-:Y:S01]  /*7810*/  IADD3 R148, P0, PT, R148, 0x10, RZ ;  /* 0x0000001094947810 */ /* 0x000fe20007f1e0ff */
[----:B------:R-:W-:Y:S02]  /*7820*/  VIADD R152, R152, 0x1 ;  /* 0x0000000198987836 */ /* 0x000fe40000000000 */
[----:B------:R-:W-:Y:S01]  /*7830*/  FFMA R156, R157, R156, R174 ;  /* 0x0000009c9d9c7223 */ /* 0x000fe200000000ae */
[----:B------:R-:W-:Y:S01]  /*7840*/  VIADD R150, R150, UR73 ;  /* 0x0000004996967c36 */ /* 0x000fe20008000000 */
[----:B------:R-:W-:Y:S01]  /*7850*/  IADD3 R151, PT, PT, R154, R151, RZ ;  /* 0x000000979a977210 */ /* 0x000fe20007ffe0ff */
[----:B------:R-:W-:Y:S01]  /*7860*/  IMAD.X R147, RZ, RZ, R147, P0 ;  /* 0x000000ffff937224 */ /* 0x000fe200000e0693 */
[----:B------:R-:W-:Y:S01]  /*7870*/  ISETP.GE.U32.AND P0, PT, R148, R155, PT ;  /* 0x0000009b9400720c */ /* 0x000fe20003f06070 */
[----:B--2---:R-:W-:Y:S01]  /*7880*/  IMAD.MOV.U32 R22, RZ, RZ, R173 ;  /* 0x000000ffff167224 */ /* 0x004fe200078e00ad */
[----:B------:R-:W-:Y:S01]  /*7890*/  ISETP.GT.AND P1, PT, R152, 0x1, PT ;  /* 0x000000019800780c */ /* 0x000fe20003f24270 */
[----:B------:R-:W-:Y:S01]  /*78a0*/  IMAD.MOV.U32 R157, RZ, RZ, R172 ;  /* 0x000000ffff9d7224 */ /* 0x000fe200078e00ac */
[----:B------:R-:W-:-:S02]  /*78b0*/  ISETP.GE.U32.AND.EX P0, PT, R147, RZ, PT, P0 ;  /* 0x000000ff9300720c */ /* 0x000fc40003f06100 */
[----:B------:R-:W-:Y:S02]  /*78c0*/  SEL R4, RZ, 0x1, !P1 ;  /* 0x00000001ff047807 */ /* 0x000fe40004800000 */
[----:B------:R-:W-:Y:S02]  /*78d0*/  SEL R152, R152, RZ, !P1 ;  /* 0x000000ff98987207 */ /* 0x000fe40004800000 */
[----:B------:R-:W-:-:S07]  /*78e0*/  LOP3.LUT R149, R149, R4, RZ, 0x3c, !PT ;  /* 0x0000000495957212 */ /* 0x000fce00078e3cff */
[----:B------:R-:W-:Y:S05]  /*78f0*/  @!P0 BRA `(.L_x_20) ;  /* 0xffffffe400248947 */ /* 0x000fea000383ffff */
[----:B------:R-:W-:Y:S01]  /*7900*/  ISETP.GE.AND P0, PT, R140, 0x1, PT ;  /* 0x000000018c00780c */ /* 0x000fe20003f06270 */
[----:B------:R-:W-:-:S12]  /*7910*/  IMAD.MOV.U32 R157, RZ, RZ, R172 ;  /* 0x000000ffff9d7224 */ /* 0x000fd800078e00ac */
[----:B------:R-:W-:Y:S05]  /*7920*/  @!P0 BRA `(.L_x_15) ;  /* 0x0000000000108947 */ /* 0x000fea0003800000 */
[----:B------:R-:W-:-:S04]  /*7930*/  SHF.L.U32 R5, R173, 0x1f, RZ ;  /* 0x0000001fad057819 */ /* 0x000fc800000006ff */
[----:B------:R-:W1:Y:S02]  /*7940*/  SYNCS.PHASECHK.TRANS64.TRYWAIT P0, [R234+URZ], R5 ;  /* 0x00000005ea0075a7 */ /* 0x000e6400080011ff */
[----:B-1----:R-:W-:Y:S05]  /*7950*/  @!P0 BRA `(.L_x_21) ;  /* 0x0000004800f08947 */ /* 0x002fea0003800000 */
.L_x_27:
[----:B------:R-:W-:-:S07]  /*7960*/  IMAD.MOV.U32 R157, RZ, RZ, R172 ;  /* 0x000000ffff9d7224 */ /* 0x000fce00078e00ac */
.L_x_15:
[----:B------:R-:W-:Y:S01]  /*7970*/  BAR.SYNC.DEFER_BLOCKING 0x0 ;  /* 0x0000000000007b1d */ /* 0x000fe20000010000 */
[----:B------:R-:W-:Y:S02]  /*7980*/  FSETP.GEU.AND P0, PT, R156, 1.175494350822287508e-38, PT ;  /* 0x008000009c00780b */ /* 0x000fe40003f0e000 */
[----:B--2---:R-:W-:Y:S02]  /*7990*/  MOV R7, 0x3dc6b27f ;  /* 0x3dc6b27f00077802 */ /* 0x004fe40000000f00 */
[----:B------:R-:W-:-:S03]  /*79a0*/  FSEL R132, RZ, -23, P0 ;  /* 0xc1b80000ff847808 */ /* 0x000fc60000000000 */
[----:B0-----:R-:W0:Y:S01]  /*79b0*/  S2UR UR9, SR_CTAID.Y ;  /* 0x00000000000979c3 */ /* 0x001e220000002600 */
[----:B------:R-:W-:Y:S02]  /*79c0*/  SHF.R.U32.HI R138, RZ, 0x2, R0 ;  /* 0x00000002ff8a7819 */ /* 0x000fe40000011600 */
[----:B------:R-:W-:Y:S02]  /*79d0*/  LOP3.LUT R140, R0, 0x7f, RZ, 0xc0, !PT ;  /* 0x0000007f008c7812 */ /* 0x000fe400078ec0ff */
[----:B------:R-:W-:Y:S01]  /*79e0*/  LOP3.LUT R139, R138, 0x38, RZ, 0xc0, !PT ;  /* 0x000000388a8b7812 */ /* 0x000fe200078ec0ff */
[----:B------:R-:W1:Y:S02]  /*79f0*/  @!P6 SYNCS.CCTL.IV [UR4+0x16000] ;  /* 0x01600000ff00e9b1 */ /* 0x000e640008000004 */
[----:B-1----:R-:W-:Y:S06]  /*7a00*/  BAR.SYNC.DEFER_BLOCKING 0x0 ;  /* 0x0000000000007b1d */ /* 0x002fec0000010000 */
[----:B------:R-:W1:Y:S02]  /*7a10*/  @!P6 SYNCS.CCTL.IV [UR4+0x16008] ;  /* 0x01600800ff00e9b1 */ /* 0x000e640008000004 */
[----:B-1----:R1:W-:Y:S01]  /*7a20*/  STSM.16.M88 [R145], R156 ;  /* 0x0000009c91007844 */ /* 0x0023e20000000000 */
[----:B------:R-:W-:Y:S01]  /*7a30*/  BAR.SYNC.DEFER_BLOCKING 0x0 ;  /* 0x0000000000007b1d */ /* 0x000fe20000010000 */
[----:B-1----:R-:W-:-:S04]  /*7a40*/  @!P0 FMUL R156, R156, 8388608 ;  /* 0x4b0000009c9c8820 */ /* 0x002fc80000400000 */
[C---:B------:R-:W-:Y:S01]  /*7a50*/  VIADD R4, R156.reuse, 0xc0cafb0d ;  /* 0xc0cafb0d9c047836 */ /* 0x040fe20000000000 */
[----:B------:R-:W-:-:S04]  /*7a60*/  ISETP.GE.U32.AND P1, PT, R156, 0x7f800000, PT ;  /* 0x7f8000009c00780c */ /* 0x000fc80003f26070 */
[----:B------:R-:W-:-:S04]  /*7a70*/  LOP3.LUT R5, R4, 0xff800000, RZ, 0xc0, !PT ;  /* 0xff80000004057812 */ /* 0x000fc800078ec0ff */
[----:B------:R-:W-:Y:S01]  /*7a80*/  I2FP.F32.S32 R133, R5 ;  /* 0x0000000500857245 */ /* 0x000fe20000201400 */
[----:B------:R-:W-:Y:S01]  /*7a90*/  IMAD.IADD R4, R156, 0x1, -R5 ;  /* 0x000000019c047824 */ /* 0x000fe200078e0a05 */
[----:B------:R-:W1:Y:S03]  /*7aa0*/  LDSM.16.M88 R136, [R144+UR4] ;  /* 0x000000049088783b */ /* 0x000e660008000000 */
[----:B------:R-:W-:-:S04]  /*7ab0*/  FADD R134, R4, -1 ;  /* 0xbf80000004867421 */ /* 0x000fc80000000000 */
[----:B------:R-:W-:-:S04]  /*7ac0*/  FFMA.FTZ R7, R134, R7, -0.16845393180847167969 ;  /* 0xbe2c7f3086077423 */ /* 0x000fc80000010007 */
[----:B------:R-:W-:-:S04]  /*7ad0*/  FFMA.FTZ R7, R134, R7, 0.1716887056827545166 ;  /* 0x3e2fcf2a86077423 */ /* 0x000fc80000010007 */
[----:B------:R-:W-:-:S04]  /*7ae0*/  FFMA.FTZ R7, R134, R7, -0.17900948226451873779 ;  /* 0xbe374e4386077423 */ /* 0x000fc80000010007 */
[----:B------:R-:W-:-:S04]  /*7af0*/  FFMA.FTZ R7, R134, R7, 0.20512372255325317383 ;  /* 0x3e520bf486077423 */ /* 0x000fc80000010007 */
[----:B------:R-:W-:-:S04]  /*7b00*/  FFMA.FTZ R7, R134, R7, -0.24046532809734344482 ;  /* 0xbe763c8b86077423 */ /* 0x000fc80000010007 */
[----:B------:R-:W-:-:S04]  /*7b10*/  FFMA.FTZ R7, R134, R7, 0.28857114911079406738 ;  /* 0x3e93bf9986077423 */ /* 0x000fc80000010007 */
[C---:B------:R-:W-:Y:S02]  /*7b20*/  FFMA.FTZ R135, R134.reuse, R7, -0.36067417263984680176 ;  /* 0xbeb8aa4986877423 */ /* 0x040fe40000010007 */
[----:B------:R-:W2:Y:S01]  /*7b30*/  LDTM.x128 R4, tmem[UR6] ;  /* 0x00000006000479ee */ /* 0x000ea200083c0000 */
[----:B------:R-:W-:Y:S01]  /*7b40*/  NOP ;  /* 0x0000000000007918 */ /* 0x000fe20000000000 */
[C---:B------:R-:W-:Y:S01]  /*7b50*/  FFMA.FTZ R137, R134.reuse, R135, 0.48089820146560668945 ;  /* 0x3ef6384a86897423 */ /* 0x040fe20000010087 */
[----:B------:R-:W-:Y:S01]  /*7b60*/  FFMA.FTZ R135, R133, 1.1920928955078125e-07, R132 ;  /* 0x3400000085877823 */ /* 0x000fe20000010084 */
[--C-:B------:R-:W-:Y:S01]  /*7b70*/  LOP3.LUT R132, R139, 0x1f, R0.reuse, 0xf8, !PT ;  /* 0x0000001f8b847812 */ /* 0x100fe200078ef800 */
[----:B------:R-:W0:Y:S01]  /*7b80*/  LDCU.64 UR6, c[0x0][0x3e0] ;  /* 0x00007c00ff0677ac */ /* 0x000e220008000a00 */
[----:B------:R-:W-:Y:S01]  /*7b90*/  FFMA.FTZ R137, R134, R137, -0.72134751081466674805 ;  /* 0xbf38aa3b86897423 */ /* 0x000fe20000010089 */
[----:B------:R-:W-:Y:S01]  /*7ba0*/  LOP3.LUT R133, R0, 0x80, RZ, 0xc0, !PT ;  /* 0x0000008000857812 */ /* 0x000fe200078ec0ff */
[----:B--2---:R-:W-:Y:S01]  /*7bb0*/  BAR.SYNC.DEFER_BLOCKING 0x0 ;  /* 0x0000000000007b1d */ /* 0x004fe20000010000 */
[----:B-1----:R-:W-:Y:S01]  /*7bc0*/  FSETP.GT.AND P0, PT, |R136|, 8.50705917302346158658e+37, PT ;  /* 0x7e8000008800780b */ /* 0x002fe20003f04200 */
[----:B------:R-:W-:Y:S01]  /*7bd0*/  FMUL R137, R134, R137 ;  /* 0x0000008986897220 */ /* 0x000fe20000400000 */
[----:B------:R-:W-:Y:S01]  /*7be0*/  FSETP.GEU.AND P2, PT, |R136|, 1.175494350822287508e-38, PT ;  /* 0x008000008800780b */ /* 0x000fe20003f4e200 */
[----:B------:R-:W-:Y:S01]  /*7bf0*/  IMAD.SHL.U32 R132, R132, 0x10, RZ ;  /* 0x0000001084847824 */ /* 0x000fe200078e00ff */
[----:B------:R-:W-:Y:S01]  /*7c00*/  LEA R133, R133, UR4, 0x5 ;  /* 0x0000000485857c11 */ /* 0x000fe2000f8e28ff */
[----:B------:R-:W-:Y:S01]  /*7c10*/  FMUL R137, R134, R137 ;  /* 0x0000008986897220 */ /* 0x000fe20000400000 */
[----:B------:R-:W-:-:S02]  /*7c20*/  SHF.R.U32.HI R139, RZ, 0x1, R0 ;  /* 0x00000001ff8b7819 */ /* 0x000fc40000011600 */
[----:B------:R-:W-:Y:S01]  /*7c30*/  LOP3.LUT R142, R132, 0x1b0, RZ, 0xc0, !PT ;  /* 0x000001b0848e7812 */ /* 0x000fe200078ec0ff */
[----:B------:R-:W-:Y:S01]  /*7c40*/  FFMA.FTZ R138, R134, 1.4426950216293334961, R137 ;  /* 0x3fb8aa3b868a7823 */ /* 0x000fe20000010089 */
[----:B------:R-:W-:Y:S02]  /*7c50*/  IMAD R134, R140, 0x10, R133 ;  /* 0x000000108c867824 */ /* 0x000fe400078e0285 */
[----:B------:R-:W-:Y:S01]  /*7c60*/  LOP3.LUT R133, R142, 0x40, R139, 0xf8, !PT ;  /* 0x000000408e857812 */ /* 0x000fe200078ef88b */
[----:B------:R-:W-:Y:S01]  /*7c70*/  @P0 FMUL R136, R136, 0.25 ;  /* 0x3e80000088880820 */ /* 0x000fe20000400000 */
[----:B------:R-:W-:Y:S01]  /*7c80*/  FADD R135, R135, R138 ;  /* 0x0000008a87877221 */ /* 0x000fe20000000000 */
[----:B------:R-:W-:Y:S01]  /*7c90*/  @P0 FMUL R6, R6, 0.25 ;  /* 0x3e80000006060820 */ /* 0x000fe20000400000 */
[----:B------:R-:W-:Y:S01]  /*7ca0*/  @P0 FMUL R5, R5, 0.25 ;  /* 0x3e80000005050820 */ /* 0x000fe20000400000 */
[----:B------:R-:W-:Y:S01]  /*7cb0*/  @!P2 FMUL R136, R136, 16777216 ;  /* 0x4b8000008888a820 */ /* 0x000fe20000400000 */
[----:B------:R-:W-:Y:S01]  /*7cc0*/  @P0 FMUL R7, R7, 0.25 ;  /* 0x3e80000007070820 */ /* 0x000fe20000400000 */
[----:B------:R-:W-:Y:S01]  /*7cd0*/  @P0 FMUL R11, R11, 0.25 ;  /* 0x3e8000000b0b0820 */ /* 0x000fe20000400000 */
[----:B------:R-:W-:Y:S01]  /*7ce0*/  @P0 FMUL R8, R8, 0.25 ;  /* 0x3e80000008080820 */ /* 0x000fe20000400000 */
[----:B------:R-:W-:Y:S01]  /*7cf0*/  @P0 FMUL R10, R10, 0.25 ;  /* 0x3e8000000a0a0820 */ /* 0x000fe20000400000 */
[----:B------:R-:W-:Y:S01]  /*7d00*/  @P0 FMUL R12, R12, 0.25 ;  /* 0x3e8000000c0c0820 */ /* 0x000fe20000400000 */
[----:B------:R-:W1:Y:S01]  /*7d10*/  MUFU.RCP R136, R136 ;  /* 0x0000008800887308 */ /* 0x000e620000001000 */
[----:B------:R-:W-:Y:S01]  /*7d20*/  @P0 FMUL R14, R14, 0.25 ;  /* 0x3e8000000e0e0820 */ /* 0x000fe20000400000 */
        /* <DEDUP_REMOVED lines=8> */
[----:B------:R-:W-:Y:S01]  /*7db0*/  @!P2 FMUL R6, R6, 16777216 ;  /* 0x4b8000000606a820 */ /* 0x000fe20000400000 */
        /* <DEDUP_REMOVED lines=30> */
[----:B------:R-:W-:Y:S01]  /*7fa0*/  FMUL R18, R136, R19 ;  /* 0x0000001388127220 */ /* 0x000fe20000400000 */
[----:B------:R-:W-:Y:S01]  /*7fb0*/  F2FP.F16.F32.PACK_AB R8, R6, R5 ;  /* 0x000000050608723e */ /* 0x000fe200000000ff */
[----:B------:R-:W-:Y:S01]  /*7fc0*/  @P0 FMUL R22, R22, 0.25 ;  /* 0x3e80000016160820 */ /* 0x000fe20000400000 */
[----:B------:R-:W-:Y:S01]  /*7fd0*/  F2FP.F16.F32.PACK_AB R5, R10, R7 ;  /* 0x000000070a05723e */ /* 0x000fe200000000ff */
[----:B------:R-:W-:Y:S01]  /*7fe0*/  @P0 FMUL R40, R40, 0.25 ;  /* 0x3e80000028280820 */ /* 0x000fe20000400000 */
[----:B------:R-:W-:Y:S01]  /*7ff0*/  F2FP.F16.F32.PACK_AB R6, R11, R12 ;  /* 0x0000000c0b06723e */ /* 0x000fe200000000ff */
[----:B------:R-:W-:Y:S01]  /*8000*/  @P0 FMUL R69, R69, 0.25 ;  /* 0x3e80000045450820 */ /* 0x000fe20000400000 */
[----:B------:R-:W-:Y:S01]  /*8010*/  F2FP.F16.F32.PACK_AB R4, R139, R4 ;  /* 0x000000048b04723e */ /* 0x000fe200000000ff */
[----:B------:R-:W-:Y:S01]  /*8020*/  @!P2 FMUL R22, R22, 16777216 ;  /* 0x4b8000001616a820 */ /* 0x000fe20000400000 */
[----:B------:R-:W-:Y:S01]  /*8030*/  F2FP.F16.F32.PACK_AB R9, R138, R9 ;  /* 0x000000098a09723e */ /* 0x000fe200000000ff */
[----:B------:R-:W-:Y:S01]  /*8040*/  @!P2 FMUL R40, R40, 16777216 ;  /* 0x4b8000002828a820 */ /* 0x000fe20000400000 */
[----:B------:R-:W-:Y:S01]  /*8050*/  F2FP.F16.F32.PACK_AB R10, R14, R13 ;  /* 0x0000000d0e0a723e */ /* 0x000fe200000000ff */
[----:B------:R-:W-:Y:S01]  /*8060*/  @!P2 FMUL R69, R69, 16777216 ;  /* 0x4b8000004545a820 */ /* 0x000fe20000400000 */
[----:B------:R-:W-:Y:S01]  /*8070*/  F2FP.F16.F32.PACK_AB R7, R141, R16 ;  /* 0x000000108d07723e */ /* 0x000fe200000000ff */
[----:B------:R-:W-:Y:S01]  /*8080*/  FMUL R140, R136, R22 ;  /* 0x00000016888c7220 */ /* 0x000fe20000400000 */
[----:B------:R-:W-:Y:S01]  /*8090*/  F2FP.F16.F32.PACK_AB R11, R18, R17 ;  /* 0x00000011120b723e */ /* 0x000fe200000000ff */
[C---:B------:R-:W-:Y:S01]  /*80a0*/  FMUL R22, R136.reuse, R40 ;  /* 0x0000002888167220 */ /* 0x040fe20000400000 */
[----:B------:R-:W-:Y:S01]  /*80b0*/  FMUL R40, R136, R69 ;  /* 0x0000004588287220 */ /* 0x000fe20000400000 */
[----:B------:R-:W-:Y:S01]  /*80c0*/  STS.128 [R134], R4 ;  /* 0x0000000486007388 */ /* 0x000fe20000000c00 */
[----:B------:R-:W-:Y:S01]  /*80d0*/  LOP3.LUT R69, R0, 0xff, RZ, 0xc0, !PT ;  /* 0x000000ff00457812 */ /* 0x000fe200078ec0ff */
[----:B------:R-:W-:-:S02]  /*80e0*/  @P1 IMAD.MOV.U32 R137, RZ, RZ, 0x7f800000 ;  /* 0x7f800000ff891424 */ /* 0x000fc400078e00ff */
[----:B------:R-:W-:Y:S01]  /*80f0*/  @P0 FMUL R20, R20, 0.25 ;  /* 0x3e80000014140820 */ /* 0x000fe20000400000 */
[----:B------:R-:W-:Y:S01]  /*8100*/  STS.128 [R134+0x800], R8 ;  /* 0x0008000886007388 */ /* 0x000fe20000000c00 */
[----:B------:R-:W-:Y:S01]  /*8110*/  LEA R69, R69, UR4, 0x4 ;  /* 0x0000000445457c11 */ /* 0x000fe2000f8e20ff */
[----:B------:R-:W-:Y:S01]  /*8120*/  @P0 FMUL R24, R24, 0.25 ;  /* 0x3e80000018180820 */ /* 0x000fe20000400000 */
[----:B------:R-:W-:Y:S01]  /*8130*/  @P0 FMUL R26, R26, 0.25 ;  /* 0x3e8000001a1a0820 */ /* 0x000fe20000400000 */
[----:B------:R-:W-:Y:S01]  /*8140*/  BAR.SYNC.DEFER_BLOCKING 0x0 ;  /* 0x0000000000007b1d */ /* 0x000fe20000010000 */
        /* <DEDUP_REMOVED lines=23> */
[----:B------:R-:W1:Y:S01]  /*82c0*/  LDS.128 R4, [R69] ;  /* 0x0000000045047984 */ /* 0x000e620000000c00 */
[----:B------:R-:W-:Y:S01]  /*82d0*/  @P0 FMUL R48, R48, 0.25 ;  /* 0x3e80000030300820 */ /* 0x000fe20000400000 */
[----:B------:R-:W-:Y:S01]  /*82e0*/  @P0 FMUL R49, R49, 0.25 ;  /* 0x3e80000031310820 */ /* 0x000fe20000400000 */
[----:B------:R-:W-:Y:S01]  /*82f0*/  @P0 FMUL R50, R50, 0.25 ;  /* 0x3e80000032320820 */ /* 0x000fe20000400000 */
[----:B------:R-:W-:Y:S01]  /*8300*/  LDS.128 R8, [R69+0x1000] ;  /* 0x0010000045087984 */ /* 0x000fe20000000c00 */
        /* <DEDUP_REMOVED lines=80> */
[C---:B------:R-:W-:Y:S01]  /*8810*/  @P1 FFMA.FTZ R135, R156.reuse, R137, +INF ;  /* 0x7f8000009c871423 */ /* 0x040fe20000010089 */
[----:B------:R-:W-:Y:S01]  /*8820*/  FSETP.NEU.AND P0, PT, R156, RZ, PT ;  /* 0x000000ff9c00720b */ /* 0x000fe20003f0d000 */
        /* <DEDUP_REMOVED lines=15> */
[----:B------:R-:W-:Y:S01]  /*8920*/  FSEL R12, R135, -INF , P0 ;  /* 0xff800000870c7808 */ /* 0x000fe20000000000 */
        /* <DEDUP_REMOVED lines=15> */
[----:B------:R-:W-:Y:S01]  /*8a20*/  FFMA R157, R12, 0.69314718246459960938, R157 ;  /* 0x3f3172180c9d7823 */ /* 0x000fe2000000009d */
[----:B------:R-:W-:Y:S01]  /*8a30*/  F2FP.F16.F32.PACK_AB R12, R140, R15 ;  /* 0x0000000f8c0c723e */ /* 0x000fe200000000ff */
[----:B------:R-:W-:Y:S01]  /*8a40*/  @!P2 FMUL R36, R36, 16777216 ;  /* 0x4b8000002424a820 */ /* 0x000fe20000400000 */
        /* <DEDUP_REMOVED lines=11> */
[----:B------:R-:W-:Y:S01]  /*8b00*/  BAR.SYNC.DEFER_BLOCKING 0x0 ;  /* 0x0000000000007b1d */ /* 0x000fe20000010000 */
[----:B------:R-:W-:Y:S01]  /*8b10*/  F2FP.F16.F32.PACK_AB R19, R160, R153 ;  /* 0x00000099a013723e */ /* 0x000fe200000000ff */
        /* <DEDUP_REMOVED lines=22> */
[----:B------:R-:W-:Y:S01]  /*8c80*/  STS.128 [R134], R12 ;  /* 0x0000000c86007388 */ /* 0x000fe20000000c00 */
[C---:B------:R-:W-:Y:S01]  /*8c90*/  FMUL R159, R136.reuse, R50 ;  /* 0x00000032889f7220 */ /* 0x040fe20000400000 */
[----:B------:R-:W-:Y:S01]  /*8ca0*/  FMUL R162, R136, R51 ;  /* 0x0000003388a27220 */ /* 0x000fe20000400000 */
[----:B------:R-:W-:Y:S01]  /*8cb0*/  F2FP.F16.F32.PACK_AB R20, R23, R20 ;  /* 0x000000141714723e */ /* 0x000fe200000000ff */
[----:B------:R-:W-:Y:S01]  /*8cc0*/  STS.128 [R134+0x800], R16 ;  /* 0x0008001086007388 */ /* 0x000fe20000000c00 */
[----:B------:R-:W-:Y:S01]  /*8cd0*/  F2FP.F16.F32.PACK_AB R21, R27, R22 ;  /* 0x000000161b15723e */ /* 0x000fe200000000ff */
[----:B------:R-:W-:Y:S01]  /*8ce0*/  @!P2 FMUL R52, R52, 16777216 ;  /* 0x4b8000003434a820 */ /* 0x000fe20000400000 */
[----:B------:R-:W-:Y:S01]  /*8cf0*/  F2FP.F16.F32.PACK_AB R25, R26, R25 ;  /* 0x000000191a19723e */ /* 0x000fe200000000ff */
[----:B------:R-:W-:Y:S01]  /*8d00*/  BAR.SYNC.DEFER_BLOCKING 0x0 ;  /* 0x0000000000007b1d */ /* 0x000fe20000010000 */
        /* <DEDUP_REMOVED lines=23> */
[----:B------:R-:W2:Y:S01]  /*8e80*/  LDS.128 R12, [R69] ;  /* 0x00000000450c7984 */ /* 0x000ea20000000c00 */
[C---:B------:R-:W-:Y:S01]  /*8e90*/  FMUL R33, R136.reuse, R57 ;  /* 0x0000003988217220 */ /* 0x040fe20000400000 */
[C---:B------:R-:W-:Y:S01]  /*8ea0*/  FMUL R31, R136.reuse, R58 ;  /* 0x0000003a881f7220 */ /* 0x040fe20000400000 */
[C---:B------:R-:W-:Y:S01]  /*8eb0*/  FMUL R30, R136.reuse, R59 ;  /* 0x0000003b881e7220 */ /* 0x040fe20000400000 */
[----:B------:R-:W-:Y:S01]  /*8ec0*/  LDS.128 R16, [R69+0x1000] ;  /* 0x0010000045107984 */ /* 0x000fe20000000c00 */
[C---:B------:R-:W-:Y:S01]  /*8ed0*/  FMUL R34, R136.reuse, R61 ;  /* 0x0000003d88227220 */ /* 0x040fe20000400000 */
[C---:B------:R-:W-:Y:S01]  /*8ee0*/  FMUL R155, R136.reuse, R66 ;  /* 0x00000042889b7220 */ /* 0x040fe20000400000 */
[C---:B------:R-:W-:Y:S01]  /*8ef0*/  FMUL R32, R136.reuse, R53 ;  /* 0x0000003588207220 */ /* 0x040fe20000400000 */
[----:B------:R-:W-:Y:S01]  /*8f00*/  BAR.SYNC.DEFER_BLOCKING 0x0 ;  /* 0x0000000000007b1d */ /* 0x000fe20000010000 */
        /* <DEDUP_REMOVED lines=16> */
[C---:B------:R-:W-:Y:S01]  /*9010*/  FMUL R41, R136.reuse, R73 ;  /* 0x0000004988297220 */ /* 0x040fe20000400000 */
[----:B------:R-:W-:Y:S01]  /*9020*/  F2FP.F16.F32.PACK_AB R34, R63, R34 ;  /* 0x000000223f22723e */ /* 0x000fe200000000ff */
[C---:B------:R-:W-:Y:S01]  /*9030*/  FMUL R38, R136.reuse, R75 ;  /* 0x0000004b88267220 */ /* 0x040fe20000400000 */
[----:B------:R-:W-:Y:S01]  /*9040*/  F2FP.F16.F32.PACK_AB R31, R155, R150 ;  /* 0x000000969b1f723e */ /* 0x000fe200000000ff */
[----:B------:R-:W-:Y:S01]  /*9050*/  FMUL R76, R136, R76 ;  /* 0x0000004c884c7220 */ /* 0x000fe20000400000 */
[----:B------:R-:W-:Y:S01]  /*9060*/  F2FP.F16.F32.PACK_AB R35, R66, R35 ;  /* 0x000000234223723e */ /* 0x000fe200000000ff */
[----:B------:R-:W-:Y:S01]  /*9070*/  FMUL R47, R136, R78 ;  /* 0x0000004e882f7220 */ /* 0x000fe20000400000 */
[----:B------:R-:W-:Y:S01]  /*9080*/  STS.128 [R134], R20 ;  /* 0x0000001486007388 */ /* 0x000fe20000000c00 */
[----:B------:R-:W-:Y:S01]  /*9090*/  F2FP.F16.F32.PACK_AB R41, R38, R41 ;  /* 0x000000292629723e */ /* 0x000fe200000000ff */
[----:B------:R-:W-:Y:S01]  /*90a0*/  @!P2 FMUL R68, R68, 16777216 ;  /* 0x4b8000004444a820 */ /* 0x000fe20000400000 */
[----:B------:R-:W-:Y:S01]  /*90b0*/  @!P2 FMUL R70, R70, 16777216 ;  /* 0x4b8000004646a820 */ /* 0x000fe20000400000 */
[----:B------:R-:W-:Y:S01]  /*90c0*/  STS.128 [R134+0x800], R24 ;  /* 0x0008001886007388 */ /* 0x000fe20000000c00 */
[----:B------:R-:W-:Y:S01]  /*90d0*/  F2FP.F16.F32.PACK_AB R38, R47, R76 ;  /* 0x0000004c2f26723e */ /* 0x000fe200000000ff */
[----:B------:R-:W-:Y:S01]  /*90e0*/  @!P2 FMUL R72, R72, 16777216 ;  /* 0x4b8000004848a820 */ /* 0x000fe20000400000 */
[----:B------:R-:W-:Y:S01]  /*90f0*/  @!P2 FMUL R74, R74, 16777216 ;  /* 0x4b8000004a4aa820 */ /* 0x000fe20000400000 */
[----:B------:R-:W-:Y:S01]  /*9100*/  BAR.SYNC.DEFER_BLOCKING 0x0 ;  /* 0x0000000000007b1d */ /* 0x000fe20000010000 */
        /* <DEDUP_REMOVED lines=23> */
[----:B------:R-:W3:Y:S01]  /*9280*/  LDS.128 R20, [R69] ;  /* 0x0000000045147984 */ /* 0x000ee20000000c00 */
[----:B------:R-:W-:Y:S01]  /*9290*/  F2FP.F16.F32.PACK_AB R42, R79, R42 ;  /* 0x0000002a4f2a723e */ /* 0x000fe200000000ff */
[----:B------:R-:W-:Y:S01]  /*92a0*/  @!P2 FMUL R84, R84, 16777216 ;  /* 0x4b8000005454a820 */ /* 0x000fe20000400000 */
[----:B------:R-:W-:Y:S01]  /*92b0*/  F2FP.F16.F32.PACK_AB R39, R67, R80 ;  /* 0x000000504327723e */ /* 0x000fe200000000ff */
[----:B------:R-:W-:Y:S01]  /*92c0*/  LDS.128 R24, [R69+0x1000] ;  /* 0x0010000045187984 */ /* 0x000fe20000000c00 */
        /* <DEDUP_REMOVED lines=29> */
[C---:B------:R-:W-:Y:S01]  /*94a0*/  FMUL R97, R136.reuse, R97 ;  /* 0x0000006188617220 */ /* 0x040fe20000400000 */
[C---:B------:R-:W-:Y:S01]  /*94b0*/  FMUL R98, R136.reuse, R98 ;  /* 0x0000006288627220 */ /* 0x040fe20000400000 */
[----:B------:R-:W-:Y:S01]  /*94c0*/  STS.128 [R134+0x800], R32 ;  /* 0x0008002086007388 */ /* 0x000fe20000000c00 */
[----:B------:R-:W-:Y:S01]  /*94d0*/  FMUL R68, R136, R99 ;  /* 0x0000006388447220 */ /* 0x000fe20000400000 */
[----:B------:R-:W-:Y:S01]  /*94e0*/  F2FP.F16.F32.PACK_AB R60, R52, R85 ;  /* 0x00000055343c723e */ /* 0x000fe200000000ff */
[----:B------:R-:W-:Y:S01]  /*94f0*/  @!P2 FMUL R104, R104, 16777216 ;  /* 0x4b8000006868a820 */ /* 0x000fe20000400000 */
[----:B------:R-:W-:Y:S01]  /*9500*/  BAR.SYNC.DEFER_BLOCKING 0x0 ;  /* 0x0000000000007b1d */ /* 0x000fe20000010000 */
[----:B------:R-:W-:Y:S01]  /*9510*/  F2FP.F16.F32.PACK_AB R84, R51, R84 ;  /* 0x000000543354723e */ /* 0x000fe200000000ff */
[----:B------:R-:W-:Y:S01]  /*9520*/  @!P2 FMUL R106, R106, 16777216 ;  /* 0x4b8000006a6aa820 */ /* 0x000fe20000400000 */
[----:B------:R-:W-:Y:S01]  /*9530*/  F2FP.F16.F32.PACK_AB R85, R53, R88 ;  /* 0x000000583555723e */ /* 0x000fe200000000ff */
[----:B------:R-:W-:Y:S01]  /*9540*/  FMUL R104, R136, R104 ;  /* 0x0000006888687220 */ /* 0x000fe20000400000 */
[----:B------:R-:W-:-:S03]  /*9550*/  F2FP.F16.F32.PACK_AB R61, R58, R89 ;  /* 0x000000593a3d723e */ /* 0x000fc600000000ff */
[----:B------:R-:W4:Y:S01]  /*9560*/  LDC R73, c[0x0][0x3e8] ;  /* 0x0000fa00ff497b82 */ /* 0x000f220000000800 */
[----:B------:R-:W-:Y:S01]  /*9570*/  F2FP.F16.F32.PACK_AB R86, R59, R92 ;  /* 0x0000005c3b56723e */ /* 0x000fe200000000ff */
        /* <DEDUP_REMOVED lines=16> */
[----:B------:R-:W5:Y:S01]  /*9680*/  LDS.128 R44, [R69] ;  /* 0x00000000452c7984 */ /* 0x000f620000000c00 */
[----:B------:R-:W-:Y:S01]  /*9690*/  @!P2 FMUL R113, R113, 16777216 ;  /* 0x4b8000007171a820 */ /* 0x000fe20000400000 */
[----:B------:R-:W-:Y:S01]  /*96a0*/  @!P2 FMUL R114, R114, 16777216 ;  /* 0x4b8000007272a820 */ /* 0x000fe20000400000 */
[----:B------:R-:W-:Y:S01]  /*96b0*/  @!P2 FMUL R115, R115, 16777216 ;  /* 0x4b8000007373a820 */ /* 0x000fe20000400000 */
[----:B------:R-:W-:Y:S01]  /*96c0*/  LDS.128 R28, [R69+0x1000] ;  /* 0x00100000451c7984 */ /* 0x000fe20000000c00 */
[----:B------:R-:W-:Y:S01]  /*96d0*/  FMUL R100, R136, R100 ;  /* 0x0000006488647220 */ /* 0x000fe20000400000 */
[----:B----4-:R-:W-:-:S02]  /*96e0*/  IMAD R51, R2, R73, RZ ;  /* 0x0000004902337224 */ /* 0x010fc400078e02ff */
        /* <DEDUP_REMOVED lines=14> */
[----:B------:R-:W4:Y:S01]  /*97d0*/  LDC.64 R92, c[0x0][0x398] ;  /* 0x0000e600ff5c7b82 */ /* 0x000f220000000a00 */
[----:B------:R-:W-:Y:S01]  /*97e0*/  LEA R67, R73, R51, 0x1 ;  /* 0x0000003349437211 */ /* 0x000fe200078e08ff */
[----:B0-----:R-:W-:Y:S01]  /*97f0*/  UIMAD UR6, UR9, UR6, URZ ;  /* 0x00000006090672a4 */ /* 0x001fe2000f8e02ff */
[----:B------:R-:W-:Y:S01]  /*9800*/  F2FP.F16.F32.PACK_AB R88, R49, R100 ;  /* 0x000000643158723e */ /* 0x000fe200000000ff */
[----:B------:R-:W-:Y:S01]  /*9810*/  IMAD R2, R3, UR7, RZ ;  /* 0x0000000703027c24 */ /* 0x000fe2000f8e02ff */
[----:B------:R-:W-:Y:S01]  /*9820*/  F2FP.F16.F32.PACK_AB R90, R77, R108 ;  /* 0x0000006c4d5a723e */ /* 0x000fe200000000ff */
[----:B------:R-:W-:Y:S01]  /*9830*/  IMAD R71, R73, 0x2, R67 ;  /* 0x0000000249477824 */ /* 0x000fe200078e0243 */
[----:B------:R-:W-:Y:S01]  /*9840*/  F2FP.F16.F32.PACK_AB R91, R91, R112 ;  /* 0x000000705b5b723e */ /* 0x000fe200000000ff */
[----:B------:R-:W-:Y:S01]  /*9850*/  USHF.L.U32 UR8, UR6, 0x1, URZ ;  /* 0x0000000106087899 */ /* 0x000fe200080006ff */
[----:B------:R-:W-:Y:S01]  /*9860*/  F2FP.F16.F32.PACK_AB R52, R48, R101 ;  /* 0x000000653034723e */ /* 0x000fe200000000ff */
[C---:B------:R-:W-:Y:S01]  /*9870*/  IMAD R79, R73.reuse, 0x2, R71 ;  /* 0x00000002494f7824 */ /* 0x040fe200078e0247 */
[----:B------:R-:W-:Y:S01]  /*9880*/  STS.128 [R134], R36 ;  /* 0x0000002486007388 */ /* 0x000fe20000000c00 */
[----:B------:R-:W-:Y:S01]  /*9890*/  F2FP.F16.F32.PACK_AB R53, R50, R105 ;  /* 0x000000693235723e */ /* 0x000fe200000000ff */
[----:B------:R-:W-:Y:S01]  /*98a0*/  UIMAD.WIDE UR6, UR6, 0x2, URZ ;  /* 0x00000002060678a5 */ /* 0x000fe2000f8e02ff */
[----:B------:R-:W-:Y:S01]  /*98b0*/  F2FP.F16.F32.PACK_AB R54, R54, R109 ;  /* 0x0000006d3636723e */ /* 0x000fe200000000ff */
[----:B------:R-:W-:Y:S01]  /*98c0*/  STS.128 [R134+0x800], R40 ;  /* 0x0008002886007388 */ /* 0x000fe20000000c00 */
[----:B------:R-:W-:Y:S01]  /*98d0*/  F2FP.F16.F32.PACK_AB R55, R64, R113 ;  /* 0x000000714037723e */ /* 0x000fe200000000ff */
[----:B------:R-:W-:Y:S01]  /*98e0*/  IMAD R81, R73, 0x2, R79 ;  /* 0x0000000249517824 */ /* 0x000fe200078e024f */
[----:B------:R-:W-:Y:S01]  /*98f0*/  SHF.L.U32 R49, R2, 0x1, RZ ;  /* 0x0000000102317819 */ /* 0x000fe200000006ff */
[----:B------:R-:W-:Y:S01]  /*9900*/  BAR.SYNC.DEFER_BLOCKING 0x0 ;  /* 0x0000000000007b1d */ /* 0x000fe20000010000 */
[----:B------:R-:W-:Y:S01]  /*9910*/  @!P2 FMUL R116, R116, 16777216 ;  /* 0x4b8000007474a820 */ /* 0x000fe20000400000 */
[----:B------:R-:W-:Y:S01]  /*9920*/  @!P2 FMUL R117, R117, 16777216 ;  /* 0x4b8000007575a820 */ /* 0x000fe20000400000 */
[----:B------:R-:W-:Y:S01]  /*9930*/  LEA R77, R73, R81, 0x1 ;  /* 0x00000051494d7211 */ /* 0x000fe200078e08ff */
        /* <DEDUP_REMOVED lines=20> */
[----:B------:R-:W0:Y:S01]  /*9a80*/  LDS.128 R36, [R69] ;  /* 0x0000000045247984 */ /* 0x000e220000000c00 */
        /* <DEDUP_REMOVED lines=11> */
[----:B------:R-:W-:Y:S01]  /*9b40*/  FMUL R136, R136, R131 ;  /* 0x0000008388887220 */ /* 0x000fe20000400000 */
[----:B------:R-:W-:Y:S01]  /*9b50*/  F2FP.F16.F32.PACK_AB R108, R74, R117 ;  /* 0x000000754a6c723e */ /* 0x000fe200000000ff */
[----:B------:R-:W1:Y:S01]  /*9b60*/  LDCU UR6, c[0x0][0x3ec] ;  /* 0x00007d80ff0677ac */ /* 0x000e620008000800 */
[----:B------:R-:W-:-:S02]  /*9b70*/  F2FP.F16.F32.PACK_AB R116, R65, R116 ;  /* 0x000000744174723e */ /* 0x000fc400000000ff */
[----:B------:R-:W-:Y:S02]  /*9b80*/  F2FP.F16.F32.PACK_AB R117, R75, R120 ;  /* 0x000000784b75723e */ /* 0x000fe400000000ff */
[----:B------:R-:W-:Y:S02]  /*9b90*/  F2FP.F16.F32.PACK_AB R109, R78, R121 ;  /* 0x000000794e6d723e */ /* 0x000fe400000000ff */
[----:B------:R-:W-:Y:S02]  /*9ba0*/  F2FP.F16.F32.PACK_AB R118, R83, R124 ;  /* 0x0000007c5376723e */ /* 0x000fe400000000ff */
[----:B------:R-:W-:Y:S02]  /*9bb0*/  F2FP.F16.F32.PACK_AB R110, R82, R125 ;  /* 0x0000007d526e723e */ /* 0x000fe400000000ff */
[----:B------:R-:W-:Y:S02]  /*9bc0*/  F2FP.F16.F32.PACK_AB R119, R95, R128 ;  /* 0x000000805f77723e */ /* 0x000fe400000000ff */
[----:B------:R-:W-:-:S02]  /*9bd0*/  F2FP.F16.F32.PACK_AB R111, R136, R129 ;  /* 0x00000081886f723e */ /* 0x000fc400000000ff */
[----:B------:R-:W-:Y:S01]  /*9be0*/  LOP3.LUT R0, R0, 0xff, RZ, 0xc0, !PT ;  /* 0x000000ff00007812 */ /* 0x000fe200078ec0ff */
[----:B------:R-:W-:Y:S01]  /*9bf0*/  STS.128 [R134], R84 ;  /* 0x0000005486007388 */ /* 0x000fe20000000c00 */
[----:B-1----:R-:W-:-:S03]  /*9c00*/  UIMAD UR6, UR9, UR6, URZ ;  /* 0x00000006090672a4 */ /* 0x002fc6000f8e02ff */
[----:B------:R1:W-:Y:S01]  /*9c10*/  STS.128 [R134+0x800], R60 ;  /* 0x0008003c86007388 */ /* 0x0003e20000000c00 */
[----:B------:R-:W-:Y:S01]  /*9c20*/  BAR.SYNC.DEFER_BLOCKING 0x0 ;  /* 0x0000000000007b1d */ /* 0x000fe20000010000 */
[----:B-1----:R-:W-:Y:S01]  /*9c30*/  IMAD.HI R60, R2, 0x2, RZ ;  /* 0x00000002023c7827 */ /* 0x002fe200078e02ff */
[----:B----4-:R-:W-:-:S03]  /*9c40*/  IADD3 R2, P0, P1, R49, UR8, R92 ;  /* 0x0000000831027c10 */ /* 0x010fc6000f91e05c */
[----:B------:R-:W-:Y:S01]  /*9c50*/  IMAD R61, R73, 0x2, R77 ;  /* 0x00000002493d7824 */ /* 0x000fe200078e024d */
[----:B------:R-:W-:Y:S02]  /*9c60*/  IADD3.X R60, PT, PT, R60, UR7, R93, P0, P1 ;  /* 0x000000073c3c7c10 */ /* 0x000fe400087e245d */
[-C--:B------:R-:W-:Y:S01]  /*9c70*/  LEA R62, P0, R51, R2.reuse, 0x1 ;  /* 0x00000002333e7211 */ /* 0x080fe200078008ff */
[----:B------:R-:W-:Y:S01]  /*9c80*/  IMAD R85, R73, 0x2, R61 ;  /* 0x0000000249557824 */ /* 0x000fe200078e023d */
[----:B------:R-:W-:Y:S02]  /*9c90*/  LEA R66, P1, R71, R2, 0x1 ;  /* 0x0000000247427211 */ /* 0x000fe400078208ff */
[----:B------:R-:W-:Y:S01]  /*9ca0*/  LEA.HI.X.SX32 R63, R51, R60, 0x1, P0 ;  /* 0x0000003c333f7211 */ /* 0x000fe200000f0eff */
[----:B------:R-:W1:Y:S01]  /*9cb0*/  LDS.128 R56, [R69] ;  /* 0x0000000045387984 */ /* 0x000e620000000c00 */
[----:B------:R-:W-:Y:S01]  /*9cc0*/  IMAD R87, R73, 0x2, R85 ;  /* 0x0000000249577824 */ /* 0x000fe200078e0255 */
[----:B------:R-:W-:-:S02]  /*9cd0*/  LEA R64, P0, R67, R2, 0x1 ;  /* 0x0000000243407211 */ /* 0x000fc400078008ff */
[----:B------:R-:W-:Y:S02]  /*9ce0*/  LDS.128 R40, [R69+0x1000] ;  /* 0x0010000045287984 */ /* 0x000fe40000000c00 */
[----:B------:R-:W-:Y:S01]  /*9cf0*/  LEA.HI.X.SX32 R65, R67, R60, 0x1, P0 ;  /* 0x0000003c43417211 */ /* 0x000fe200000f0eff */
[----:B------:R-:W-:Y:S01]  /*9d00*/  BAR.SYNC.DEFER_BLOCKING 0x0 ;  /* 0x0000000000007b1d */ /* 0x000fe20000010000 */
[----:B------:R-:W-:Y:S02]  /*9d10*/  LEA R70, P0, R79, R2, 0x1 ;  /* 0x000000024f467211 */ /* 0x000fe400078008ff */
[-C--:B------:R-:W-:Y:S02]  /*9d20*/  LEA.HI.X.SX32 R67, R71, R60.reuse, 0x1, P1 ;  /* 0x0000003c47437211 */ /* 0x080fe400008f0eff */
[----:B------:R-:W-:Y:S01]  /*9d30*/  LEA.HI.X.SX32 R71, R79, R60, 0x1, P0 ;  /* 0x0000003c4f477211 */ /* 0x000fe200000f0eff */
[----:B------:R4:W-:Y:S04]  /*9d40*/  STS.128 [R134], R88 ;  /* 0x0000005886007388 */ /* 0x0009e80000000c00 */
[----:B------:R-:W-:Y:S01]  /*9d50*/  STS.128 [R134+0x800], R52 ;  /* 0x0008003486007388 */ /* 0x000fe20000000c00 */
[----:B------:R-:W-:Y:S01]  /*9d60*/  BAR.SYNC.DEFER_BLOCKING 0x0 ;  /* 0x0000000000007b1d */ /* 0x000fe20000010000 */
[----:B----4-:R-:W-:-:S04]  /*9d70*/  IMAD R89, R73, 0x2, R87 ;  /* 0x0000000249597824 */ /* 0x010fc800078e0257 */
[----:B------:R-:W-:-:S04]  /*9d80*/  IMAD R91, R73, 0x2, R89 ;  /* 0x00000002495b7824 */ /* 0x000fc800078e0259 */
[----:B------:R-:W-:-:S05]  /*9d90*/  IMAD R93, R73, 0x2, R91 ;  /* 0x00000002495d7824 */ /* 0x000fca00078e025b */
[C---:B------:R-:W-:Y:S01]  /*9da0*/  LEA R97, R73.reuse, R93, 0x1 ;  /* 0x0000005d49617211 */ /* 0x040fe200078e08ff */
[----:B------:R-:W4:Y:S04]  /*9db0*/  LDS.128 R52, [R69] ;  /* 0x0000000045347984 */ /* 0x000f280000000c00 */
[C---:B------:R-:W-:Y:S01]  /*9dc0*/  IMAD R83, R73.reuse, 0x2, R97 ;  /* 0x0000000249537824 */ /* 0x040fe200078e0261 */
[----:B------:R-:W-:Y:S03]  /*9dd0*/  LDS.128 R48, [R69+0x1000] ;  /* 0x0010000045307984 */ /* 0x000fe60000000c00 */
[C---:B------:R-:W-:Y:S01]  /*9de0*/  IMAD R95, R73.reuse, 0x2, R83 ;  /* 0x00000002495f7824 */ /* 0x040fe200078e0253 */
[----:B------:R-:W-:Y:S03]  /*9df0*/  BAR.SYNC.DEFER_BLOCKING 0x0 ;  /* 0x0000000000007b1d */ /* 0x000fe60000010000 */
[----:B------:R-:W-:-:S05]  /*9e00*/  IMAD R99, R73, 0x2, R95 ;  /* 0x0000000249637824 */ /* 0x000fca00078e025f */
[----:B------:R-:W-:-:S05]  /*9e10*/  LEA R101, R73, R99, 0x1 ;  /* 0x0000006349657211 */ /* 0x000fca00078e08ff */
[----:B------:R-:W-:-:S04]  /*9e20*/  IMAD R103, R73, 0x2, R101 ;  /* 0x0000000249677824 */ /* 0x000fc800078e0265 */
[----:B------:R-:W-:-:S04]  /*9e30*/  IMAD R105, R73, 0x2, R103 ;  /* 0x0000000249697824 */ /* 0x000fc800078e0267 */
[C---:B------:R-:W-:Y:S01]  /*9e40*/  IMAD R107, R73.reuse, 0x2, R105 ;  /* 0x00000002496b7824 */ /* 0x040fe200078e0269 */
[----:B------:R-:W-:Y:S04]  /*9e50*/  STS.128 [R134], R116 ;  /* 0x0000007486007388 */ /* 0x000fe80000000c00 */
[----:B------:R-:W-:Y:S01]  /*9e60*/  LEA R79, R73, R107, 0x1 ;  /* 0x0000006b494f7211 */ /* 0x000fe200078e08ff */
[----:B------:R-:W-:Y:S01]  /*9e70*/  STS.128 [R134+0x800], R108 ;  /* 0x0008006c86007388 */ /* 0x000fe20000000c00 */
[----:B------:R-:W-:Y:S06]  /*9e80*/  BAR.SYNC.DEFER_BLOCKING 0x0 ;  /* 0x0000000000007b1d */ /* 0x000fec0000010000 */
[----:B------:R0:W-:Y:S02]  /*9e90*/  STG.E.U16 desc[UR12][R62.64], R4 ;  /* 0x000000043e007986 */ /* 0x0001e4000c10150c */
[----:B0-----:R-:W-:-:S02]  /*9ea0*/  PRMT R63, R4, 0x7632, R63 ;  /* 0x00007632043f7816 */ /* 0x001fc4000000003f */
[----:B------:R-:W-:-:S03]  /*9eb0*/  LEA R62, P0, R81, R2, 0x1 ;  /* 0x00000002513e7211 */ /* 0x000fc600078008ff */
[----:B------:R0:W-:Y:S04]  /*9ec0*/  STG.E.U16 desc[UR12][R64.64], R63 ;  /* 0x0000003f40007986 */ /* 0x0001e8000c10150c */
[----:B------:R1:W-:Y:S01]  /*9ed0*/  STG.E.U16 desc[UR12][R66.64], R5 ;  /* 0x0000000542007986 */ /* 0x0003e2000c10150c */
[----:B0-----:R-:W-:Y:S01]  /*9ee0*/  LEA.HI.X.SX32 R63, R81, R60, 0x1, P0 ;  /* 0x0000003c513f7211 */ /* 0x001fe200000f0eff */
[----:B------:R-:W-:Y:S01]  /*9ef0*/  IMAD R81, R73, 0x2, R79 ;  /* 0x0000000249517824 */ /* 0x000fe200078e024f */
[----:B------:R-:W-:Y:S02]  /*9f00*/  LEA R74, P0, R77, R2, 0x1 ;  /* 0x000000024d4a7211 */ /* 0x000fe400078008ff */
[----:B------:R-:W-:Y:S01]  /*9f10*/  PRMT R65, R5, 0x7632, R65 ;  /* 0x0000763205417816 */ /* 0x000fe20000000041 */
[----:B------:R-:W-:Y:S01]  /*9f20*/  IMAD R109, R73, 0x2, R81 ;  /* 0x00000002496d7824 */ /* 0x000fe200078e0251 */
[----:B------:R-:W-:-:S02]  /*9f30*/  LEA.HI.X.SX32 R75, R77, R60, 0x1, P0 ;  /* 0x0000003c4d4b7211 */ /* 0x000fc400000f0eff */
[----:B------:R-:W-:Y:S01]  /*9f40*/  LEA R64, P0, R61, R2, 0x1 ;  /* 0x000000023d407211 */ /* 0x000fe200078008ff */
[----:B------:R0:W-:Y:S01]  /*9f50*/  STG.E.U16 desc[UR12][R70.64], R65 ;  /* 0x0000004146007986 */ /* 0x0001e2000c10150c */
[----:B------:R-:W-:Y:S02]  /*9f60*/  LEA R77, R73, R109, 0x1 ;  /* 0x0000006d494d7211 */ /* 0x000fe400078e08ff */
[----:B-1----:R-:W-:Y:S01]  /*9f70*/  PRMT R5, R6, 0x7632, R5 ;  /* 0x0000763206057816 */ /* 0x002fe20000000005 */
[----:B------:R1:W-:Y:S04]  /*9f80*/  STG.E.U16 desc[UR12][R62.64], R6 ;  /* 0x000000063e007986 */ /* 0x0003e8000c10150c */
[----:B------:R2:W-:Y:S01]  /*9f90*/  STG.E.U16 desc[UR12][R74.64], R5 ;  /* 0x000000054a007986 */ /* 0x0005e2000c10150c */
[----:B0-----:R-:W-:Y:S01]  /*9fa0*/  LEA.HI.X.SX32 R65, R61, R60, 0x1, P0 ;  /* 0x0000003c3d417211 */ /* 0x001fe200000f0eff */
[----:B------:R-:W-:Y:S01]  /*9fb0*/  IMAD R61, R73, 0x2, R77 ;  /* 0x00000002493d7824 */ /* 0x000fe200078e024d */
[----:B------:R-:W-:-:S02]  /*9fc0*/  LEA R4, P0, R85, R2, 0x1 ;  /* 0x0000000255047211 */ /* 0x000fc400078008ff */
[----:B-1----:R-:W-:Y:S01]  /*9fd0*/  PRMT R63, R7, 0x7632, R63 ;  /* 0x00007632073f7816 */ /* 0x002fe2000000003f */
[----:B------:R-:W-:Y:S01]  /*9fe0*/  IMAD R111, R73, 0x2, R61 ;  /* 0x00000002496f7824 */ /* 0x000fe200078e023d */
[----:B------:R-:W-:Y:S01]  /*9ff0*/  STG.E.U16 desc[UR12][R64.64], R7 ;  /* 0x0000000740007986 */ /* 0x000fe2000c10150c */
[----:B--2---:R-:W-:Y:S02]  /*a000*/  LEA.HI.X.SX32 R5, R85, R60, 0x1, P0 ;  /* 0x0000003c55057211 */ /* 0x004fe400000f0eff */
[----:B------:R-:W-:Y:S02]  /*a010*/  LEA R66, P0, R87, R2, 0x1 ;  /* 0x0000000257427211 */ /* 0x000fe400078008ff */
[----:B------:R-:W-:Y:S01]  /*a020*/  LEA R85, R73, R111, 0x1 ;  /* 0x0000006f49557211 */ /* 0x000fe200078e08ff */
[----:B------:R0:W-:Y:S01]  /*a030*/  STG.E.U16 desc[UR12][R4.64], R63 ;  /* 0x0000003f04007986 */ /* 0x0001e2000c10150c */
[----:B------:R-:W-:Y:S02]  /*a040*/  LEA.HI.X.SX32 R67, R87, R60, 0x1, P0 ;  /* 0x0000003c57437211 */ /* 0x000fe400000f0eff */
[----:B------:R-:W-:Y:S01]  /*a050*/  LEA R62, P0, R89, R2, 0x1 ;  /* 0x00000002593e7211 */ /* 0x000fe200078008ff */
[----:B------:R-:W-:-:S02]  /*a060*/  IMAD R87, R73, 0x2, R85 ;  /* 0x0000000249577824 */ /* 0x000fc400078e0255 */
[----:B------:R1:W-:Y:S02]  /*a070*/  STG.E.U16 desc[UR12][R66.64], R12 ;  /* 0x0000000c42007986 */ /* 0x0003e4000c10150c */
[----:B------:R-:W-:Y:S01]  /*a080*/  IMAD R75, R73, 0x2, R87 ;  /* 0x00000002494b7824 */ /* 0x000fe200078e0257 */
[----:B0-----:R-:W-:Y:S02]  /*a090*/  LEA.HI.X.SX32 R63, R89, R60, 0x1, P0 ;  /* 0x0000003c593f7211 */ /* 0x001fe400000f0eff */
[----:B------:R-:W-:Y:S02]  /*a0a0*/  LEA R70, P0, R91, R2, 0x1 ;  /* 0x000000025b467211 */ /* 0x000fe400078008ff */
[----:B------:R-:W-:Y:S02]  /*a0b0*/  LEA R89, R73, R75, 0x1 ;  /* 0x0000004b49597211 */ /* 0x000fe400078e08ff */
[----:B------:R-:W-:Y:S02]  /*a0c0*/  LEA.HI.X.SX32 R71, R91, R60, 0x1, P0 ;  /* 0x0000003c5b477211 */ /* 0x000fe400000f0eff */
[----:B------:R-:W-:Y:S01]  /*a0d0*/  LEA R6, P0, R93, R2, 0x1 ;  /* 0x000000025d067211 */ /* 0x000fe200078008ff */
[----:B------:R-:W-:Y:S01]  /*a0e0*/  IMAD R91, R73, 0x2, R89 ;  /* 0x00000002495b7824 */ /* 0x000fe200078e0259 */
[----:B------:R-:W-:-:S02]  /*a0f0*/  PRMT R5, R12, 0x7632, R5 ;  /* 0x000076320c057816 */ /* 0x000fc40000000005 */
[----:B------:R-:W-:Y:S01]  /*a100*/  LEA.HI.X.SX32 R7, R93, R60, 0x1, P0 ;  /* 0x0000003c5d077211 */ /* 0x000fe200000f0eff */
[----:B------:R-:W-:Y:S01]  /*a110*/  IMAD R113, R73, 0x2, R91 ;  /* 0x0000000249717824 */ /* 0x000fe200078e025b */
[----:B------:R-:W-:Y:S01]  /*a120*/  LEA R4, P0, R97, R2, 0x1 ;  /* 0x0000000261047211 */ /* 0x000fe200078008ff */
[----:B------:R0:W-:Y:S03]  /*a130*/  STG.E.U16 desc[UR12][R62.64], R5 ;  /* 0x000000053e007986 */ /* 0x0001e6000c10150c */
[C---:B------:R-:W-:Y:S01]  /*a140*/  LEA R93, R73.reuse, R113, 0x1 ;  /* 0x00000071495d7211 */ /* 0x040fe200078e08ff */
[----:B------:R2:W-:Y:S04]  /*a150*/  STG.E.U16 desc[UR12][R70.64], R13 ;  /* 0x0000000d46007986 */ /* 0x0005e8000c10150c */
[----:B-1----:R-:W-:Y:S01]  /*a160*/  IMAD R67, R73, 0x2, R93 ;  /* 0x0000000249437824 */ /* 0x002fe200078e025d */
[----:B0-----:R-:W-:-:S03]  /*a170*/  LEA.HI.X.SX32 R5, R97, R60, 0x1, P0 ;  /* 0x0000003c61057211 */ /* 0x001fc600000f0eff */
[----:B------:R-:W-:Y:S01]  /*a180*/  IMAD R97, R73, 0x2, R67 ;  /* 0x0000000249617824 */ /* 0x000fe200078e0243 */
[----:B------:R-:W-:Y:S02]  /*a190*/  LEA R64, P0, R83, R2, 0x1 ;  /* 0x0000000253407211 */ /* 0x000fe400078008ff */
[----:B------:R-:W-:Y:S02]  /*a1a0*/  PRMT R63, R13, 0x7632, R63 ;  /* 0x000076320d3f7816 */ /* 0x000fe4000000003f */
[----:B------:R-:W-:Y:S02]  /*a1b0*/  LEA.HI.X.SX32 R65, R83, R60, 0x1, P0 ;  /* 0x0000003c53417211 */ /* 0x000fe400000f0eff */
[----:B------:R-:W-:Y:S01]  /*a1c0*/  LEA R83, R73, R97, 0x1 ;  /* 0x0000006149537211 */ /* 0x000fe200078e08ff */
[----:B------:R0:W-:Y:S01]  /*a1d0*/  STG.E.U16 desc[UR12][R6.64], R63 ;  /* 0x0000003f06007986 */ /* 0x0001e2000c10150c */
[----:B------:R-:W-:-:S03]  /*a1e0*/  LEA R62, P0, R95, R2, 0x1 ;  /* 0x000000025f3e7211 */ /* 0x000fc600078008ff */
[----:B--2---:R-:W-:Y:S01]  /*a1f0*/  IMAD R71, R73, 0x2, R83 ;  /* 0x0000000249477824 */ /* 0x004fe200078e0253 */
[----:B------:R1:W-:Y:S01]  /*a200*/  STG.E.U16 desc[UR12][R4.64], R14 ;  /* 0x0000000e04007986 */ /* 0x0003e2000c10150c */
[----:B0-----:R-:W-:Y:S02]  /*a210*/  LEA.HI.X.SX32 R63, R95, R60, 0x1, P0 ;  /* 0x0000003c5f3f7211 */ /* 0x001fe400000f0eff */
[----:B------:R-:W-:Y:S01]  /*a220*/  IMAD R95, R73, 0x2, R71 ;  /* 0x00000002495f7824 */ /* 0x000fe200078e0247 */
[C---:B------:R-:W-:Y:S02]  /*a230*/  LEA R12, P0, R99.reuse, R2, 0x1 ;  /* 0x00000002630c7211 */ /* 0x040fe400078008ff */
[----:B-1----:R-:W-:Y:S02]  /*a240*/  PRMT R5, R14, 0x7632, R5 ;  /* 0x000076320e057816 */ /* 0x002fe40000000005 */
[----:B------:R-:W-:Y:S02]  /*a250*/  LEA.HI.X.SX32 R13, R99, R60, 0x1, P0 ;  /* 0x0000003c630d7211 */ /* 0x000fe400000f0eff */
[----:B------:R-:W-:Y:S01]  /*a260*/  LEA R6, P0, R101, R2, 0x1 ;  /* 0x0000000265067211 */ /* 0x000fe200078008ff */
[----:B------:R0:W-:Y:S01]  /*a270*/  STG.E.U16 desc[UR12][R64.64], R5 ;  /* 0x0000000540007986 */ /* 0x0001e2000c10150c */
[----:B------:R-:W-:-:S02]  /*a280*/  LEA R99, R73, R95, 0x1 ;  /* 0x0000005f49637211 */ /* 0x000fc400078e08ff */
[----:B------:R-:W-:Y:S01]  /*a290*/  LEA.HI.X.SX32 R7, R101, R60, 0x1, P0 ;  /* 0x0000003c65077211 */ /* 0x000fe200000f0eff */
[----:B------:R-:W-:Y:S01]  /*a2a0*/  STG.E.U16 desc[UR12][R62.64], R15 ;  /* 0x0000000f3e007986 */ /* 0x000fe2000c10150c */
[----:B------:R-:W-:Y:S01]  /*a2b0*/  LEA R4, P0, R103, R2, 0x1 ;  /* 0x0000000267047211 */ /* 0x000fe200078008ff */
[----:B------:R-:W-:-:S04]  /*a2c0*/  IMAD R101, R73, 0x2, R99 ;  /* 0x0000000249657824 */ /* 0x000fc800078e0263 */
[----:B------:R-:W-:Y:S01]  /*a2d0*/  IMAD R115, R73, 0x2, R101 ;  /* 0x0000000249737824 */ /* 0x000fe200078e0265 */
[----:B0-----:R-:W-:Y:S02]  /*a2e0*/  PRMT R65, R15, 0x7632, R65 ;  /* 0x000076320f417816 */ /* 0x001fe40000000041 */
[----:B------:R-:W-:Y:S02]  /*a2f0*/  LEA.HI.X.SX32 R5, R103, R60, 0x1, P0 ;  /* 0x0000003c67057211 */ /* 0x000fe400000f0eff */
[----:B------:R-:W-:Y:S01]  /*a300*/  LEA R64, P0, R105, R2, 0x1 ;  /* 0x0000000269407211 */ /* 0x000fe200078008ff */
[----:B------:R0:W-:Y:S01]  /*a310*/  STG.E.U16 desc[UR12][R12.64], R65 ;  /* 0x000000410c007986 */ /* 0x0001e2000c10150c */
[----:B------:R-:W-:-:S03]  /*a320*/  LEA R103, R73, R115, 0x1 ;  /* 0x0000007349677211 */ /* 0x000fc600078e08ff */
[----:B---3--:R1:W-:Y:S01]  /*a330*/  STG.E.U16 desc[UR12][R6.64], R20 ;  /* 0x0000001406007986 */ /* 0x0083e2000c10150c */
[----:B0-----:R-:W-:Y:S01]  /*a340*/  LEA.HI.X.SX32 R65, R105, R60, 0x1, P0 ;  /* 0x0000003c69417211 */ /* 0x001fe200000f0eff */
[----:B------:R-:W-:Y:S01]  /*a350*/  IMAD R105, R73, 0x2, R103 ;  /* 0x0000000249697824 */ /* 0x000fe200078e0267 */
[----:B------:R-:W-:Y:S02]  /*a360*/  LEA R14, P0, R107, R2, 0x1 ;  /* 0x000000026b0e7211 */ /* 0x000fe400078008ff */
[----:B-1----:R-:W-:Y:S01]  /*a370*/  PRMT R7, R20, 0x7632, R7 ;  /* 0x0000763214077816 */ /* 0x002fe20000000007 */
[----:B------:R-:W-:Y:S01]  /*a380*/  IMAD R117, R73, 0x2, R105 ;  /* 0x0000000249757824 */ /* 0x000fe200078e0269 */
[----:B------:R-:W-:Y:S02]  /*a390*/  LEA.HI.X.SX32 R15, R107, R60, 0x1, P0 ;  /* 0x0000003c6b0f7211 */ /* 0x000fe400000f0eff */
[----:B------:R-:W-:Y:S01]  /*a3a0*/  LEA R12, P0, R79, R2, 0x1 ;  /* 0x000000024f0c7211 */ /* 0x000fe200078008ff */
[----:B------:R0:W-:Y:S01]  /*a3b0*/  STG.E.U16 desc[UR12][R4.64], R7 ;  /* 0x0000000704007986 */ /* 0x0001e2000c10150c */
[----:B------:R-:W-:-:S02]  /*a3c0*/  LEA R107, R73, R117, 0x1 ;  /* 0x00000075496b7211 */ /* 0x000fc400078e08ff */
[----:B------:R-:W-:Y:S01]  /*a3d0*/  LEA.HI.X.SX32 R13, R79, R60, 0x1, P0 ;  /* 0x0000003c4f0d7211 */ /* 0x000fe200000f0eff */
[----:B------:R1:W-:Y:S01]  /*a3e0*/  STG.E.U16 desc[UR12][R64.64], R21 ;  /* 0x0000001540007986 */ /* 0x0003e2000c10150c */
[-C--:B------:R-:W-:Y:S01]  /*a3f0*/  LEA R6, P0, R81, R2.reuse, 0x1 ;  /* 0x0000000251067211 */ /* 0x080fe200078008ff */
[----:B------:R-:W-:Y:S01]  /*a400*/  IMAD R79, R73, 0x2, R107 ;  /* 0x00000002494f7824 */ /* 0x000fe200078e026b */
[----:B------:R-:W-:-:S03]  /*a410*/  LEA R20, P1, R77, R2, 0x1 ;  /* 0x000000024d147211 */ /* 0x000fc600078208ff */
[----:B------:R-:W-:Y:S01]  /*a420*/  IMAD R119, R73, 0x2, R79 ;  /* 0x0000000249777824 */ /* 0x000fe200078e024f */
[----:B0-----:R-:W-:Y:S02]  /*a430*/  LEA.HI.X.SX32 R7, R81, R60, 0x1, P0 ;  /* 0x0000003c51077211 */ /* 0x001fe400000f0eff */
[----:B------:R-:W-:Y:S02]  /*a440*/  PRMT R5, R21, 0x7632, R5 ;  /* 0x0000763215057816 */ /* 0x000fe40000000005 */
[----:B------:R-:W-:Y:S02]  /*a450*/  LEA R81, R73, R119, 0x1 ;  /* 0x0000007749517211 */ /* 0x000fe400078e08ff */
[----:B------:R-:W-:Y:S01]  /*a460*/  LEA R4, P0, R109, R2, 0x1 ;  /* 0x000000026d047211 */ /* 0x000fe200078008ff */
[----:B------:R0:W-:Y:S01]  /*a470*/  STG.E.U16 desc[UR12][R14.64], R5 ;  /* 0x000000050e007986 */ /* 0x0001e2000c10150c */
[----:B-1----:R-:W-:Y:S01]  /*a480*/  LEA.HI.X.SX32 R21, R77, R60, 0x1, P1 ;  /* 0x0000003c4d157211 */ /* 0x002fe200008f0eff */
[----:B------:R-:W-:Y:S01]  /*a490*/  IMAD R121, R73, 0x2, R81 ;  /* 0x0000000249797824 */ /* 0x000fe200078e0251 */
[C---:B------:R-:W-:Y:S01]  /*a4a0*/  LEA R62, P1, R97.reuse, R2, 0x1 ;  /* 0x00000002613e7211 */ /* 0x040fe200078208ff */
[----:B------:R-:W-:Y:S03]  /*a4b0*/  STG.E.U16 desc[UR12][R12.64], R22 ;  /* 0x000000160c007986 */ /* 0x000fe6000c10150c */
[----:B------:R-:W-:-:S02]  /*a4c0*/  LEA.HI.X.SX32 R63, R97, R60, 0x1, P1 ;  /* 0x0000003c613f7211 */ /* 0x000fc400008f0eff */
[----:B0-----:R-:W-:Y:S01]  /*a4d0*/  LEA.HI.X.SX32 R5, R109, R60, 0x1, P0 ;  /* 0x0000003c6d057211 */ /* 0x001fe200000f0eff */
[----:B------:R-:W-:Y:S01]  /*a4e0*/  IMAD R109, R73, 0x2, R121 ;  /* 0x00000002496d7824 */ /* 0x000fe200078e0279 */
[----:B------:R-:W-:Y:S02]  /*a4f0*/  PRMT R15, R22, 0x7632, R15 ;  /* 0x00007632160f7816 */ /* 0x000fe4000000000f */
[----:B------:R-:W-:Y:S02]  /*a500*/  LEA R14, P0, R61, R2, 0x1 ;  /* 0x000000023d0e7211 */ /* 0x000fe400078008ff */
[C---:B------:R-:W-:Y:S01]  /*a510*/  LEA R123, R73.reuse, R109, 0x1 ;  /* 0x0000006d497b7211 */ /* 0x040fe200078e08ff */
[----:B------:R0:W-:Y:S04]  /*a520*/  STG.E.U16 desc[UR12][R6.64], R15 ;  /* 0x0000000f06007986 */ /* 0x0001e8000c10150c */
[C---:B------:R-:W-:Y:S01]  /*a530*/  IMAD R125, R73.reuse, 0x2, R123 ;  /* 0x00000002497d7824 */ /* 0x040fe200078e027b */
[----:B------:R5:W-:Y:S03]  /*a540*/  STG.E.U16 desc[UR12][R4.64], R23 ;  /* 0x0000001704007986 */ /* 0x000be6000c10150c */
[----:B------:R-:W-:Y:S01]  /*a550*/  IMAD R127, R73, 0x2, R125 ;  /* 0x00000002497f7824 */ /* 0x000fe200078e027d */
[----:B0-----:R-:W-:-:S02]  /*a560*/  PRMT R7, R23, 0x7632, R7 ;  /* 0x0000763217077816 */ /* 0x001fc40000000007 */
[----:B------:R-:W-:Y:S02]  /*a570*/  LEA.HI.X.SX32 R15, R61, R60, 0x1, P0 ;  /* 0x0000003c3d0f7211 */ /* 0x000fe400000f0eff */
[----:B------:R-:W-:Y:S01]  /*a580*/  LEA R6, P0, R111, R2, 0x1 ;  /* 0x000000026f067211 */ /* 0x000fe200078008ff */
[----:B------:R0:W-:Y:S01]  /*a590*/  STG.E.U16 desc[UR12][R20.64], R7 ;  /* 0x0000000714007986 */ /* 0x0001e2000c10150c */
[----:B-----5:R-:W-:Y:S02]  /*a5a0*/  PRMT R5, R44, 0x7632, R5 ;  /* 0x000076322c057816 */ /* 0x020fe40000000005 */
[----:B------:R-:W-:Y:S01]  /*a5b0*/  PRMT R61, R37, 0x7632, R61 ;  /* 0x00007632253d7816 */ /* 0x000fe2000000003d */
[----:B------:R-:W-:Y:S01]  /*a5c0*/  STG.E.U16 desc[UR12][R14.64], R44 ;  /* 0x0000002c0e007986 */ /* 0x000fe2000c10150c */
[----:B0-----:R-:W-:Y:S02]  /*a5d0*/  LEA.HI.X.SX32 R7, R111, R60, 0x1, P0 ;  /* 0x0000003c6f077211 */ /* 0x001fe400000f0eff */
[----:B------:R-:W-:-:S02]  /*a5e0*/  LEA R111, R73, R127, 0x1 ;  /* 0x0000007f496f7211 */ /* 0x000fc400078e08ff */
[----:B------:R-:W-:Y:S01]  /*a5f0*/  LEA R12, P0, R85, R2, 0x1 ;  /* 0x00000002550c7211 */ /* 0x000fe200078008ff */
[----:B------:R0:W-:Y:S02]  /*a600*/  STG.E.U16 desc[UR12][R6.64], R5 ;  /* 0x0000000506007986 */ /* 0x0001e4000c10150c */
[----:B------:R-:W-:Y:S01]  /*a610*/  IMAD R129, R73, 0x2, R111 ;  /* 0x0000000249817824 */ /* 0x000fe200078e026f */
[----:B------:R-:W-:Y:S02]  /*a620*/  LEA.HI.X.SX32 R13, R85, R60, 0x1, P0 ;  /* 0x0000003c550d7211 */ /* 0x000fe400000f0eff */
[----:B------:R-:W-:Y:S01]  /*a630*/  LEA R4, P0, R87, R2, 0x1 ;  /* 0x0000000257047211 */ /* 0x000fe200078008ff */
[C---:B------:R-:W-:Y:S02]  /*a640*/  IMAD R131, R73.reuse, 0x2, R129 ;  /* 0x0000000249837824 */ /* 0x040fe400078e0281 */
[----:B------:R-:W-:Y:S03]  /*a650*/  STG.E.U16 desc[UR12][R12.64], R45 ;  /* 0x0000002d0c007986 */ /* 0x000fe6000c10150c */
[----:B------:R-:W-:-:S02]  /*a660*/  LEA R135, R73, R131, 0x1 ;  /* 0x0000008349877211 */ /* 0x000fc400078e08ff */
[----:B0-----:R-:W-:Y:S02]  /*a670*/  LEA.HI.X.SX32 R5, R87, R60, 0x1, P0 ;  /* 0x0000003c57057211 */ /* 0x001fe400000f0eff */
[----:B------:R-:W-:Y:S01]  /*a680*/  LEA R20, P0, R75, R2, 0x1 ;  /* 0x000000024b147211 */ /* 0x000fe200078008ff */
[----:B------:R-:W-:Y:S01]  /*a690*/  IMAD R137, R73, 0x2, R135 ;  /* 0x0000000249897824 */ /* 0x000fe200078e0287 */
[----:B------:R-:W-:Y:S02]  /*a6a0*/  PRMT R7, R45, 0x7632, R7 ;  /* 0x000076322d077816 */ /* 0x000fe40000000007 */
[----:B------:R-:W-:Y:S01]  /*a6b0*/  LEA.HI.X.SX32 R21, R75, R60, 0x1, P0 ;  /* 0x0000003c4b157211 */ /* 0x000fe200000f0eff */
[----:B------:R-:W-:Y:S01]  /*a6c0*/  IMAD R139, R73, 0x2, R137 ;  /* 0x00000002498b7824 */ /* 0x000fe200078e0289 */
[----:B------:R-:W-:Y:S01]  /*a6d0*/  LEA R14, P0, R89, R2, 0x1 ;  /* 0x00000002590e7211 */ /* 0x000fe200078008ff */
[----:B------:R0:W-:Y:S03]  /*a6e0*/  STG.E.U16 desc[UR12][R4.64], R7 ;  /* 0x0000000704007986 */ /* 0x0001e6000c10150c */
[----:B------:R-:W-:Y:S01]  /*a6f0*/  LEA R141, R73, R139, 0x1 ;  /* 0x0000008b498d7211 */ /* 0x000fe200078e08ff */
[----:B------:R-:W-:Y:S01]  /*a700*/  STG.E.U16 desc[UR12][R20.64], R46 ;  /* 0x0000002e14007986 */ /* 0x000fe2000c10150c */
[----:B------:R-:W-:-:S02]  /*a710*/  LEA.HI.X.SX32 R15, R89, R60, 0x1, P0 ;  /* 0x0000003c590f7211 */ /* 0x000fc400000f0eff */
[----:B------:R-:W-:Y:S01]  /*a720*/  LEA R6, P0, R91, R2, 0x1 ;  /* 0x000000025b067211 */ /* 0x000fe200078008ff */
[----:B------:R-:W-:-:S03]  /*a730*/  IMAD R143, R73, 0x2, R141 ;  /* 0x00000002498f7824 */ /* 0x000fc600078e028d */
[----:B0-----:R-:W-:Y:S01]  /*a740*/  LEA.HI.X.SX32 R7, R91, R60, 0x1, P0 ;  /* 0x0000003c5b077211 */ /* 0x001fe200000f0eff */
[----:B------:R-:W-:Y:S01]  /*a750*/  IMAD R145, R73, 0x2, R143 ;  /* 0x0000000249917824 */ /* 0x000fe200078e028f */
[C---:B------:R-:W-:Y:S02]  /*a760*/  LEA R12, P0, R113.reuse, R2, 0x1 ;  /* 0x00000002710c7211 */ /* 0x040fe400078008ff */
[----:B------:R-:W-:Y:S02]  /*a770*/  PRMT R5, R46, 0x7632, R5 ;  /* 0x000076322e057816 */ /* 0x000fe40000000005 */
[----:B------:R-:W-:Y:S02]  /*a780*/  LEA.HI.X.SX32 R13, R113, R60, 0x1, P0 ;  /* 0x0000003c710d7211 */ /* 0x000fe400000f0eff */
[----:B------:R-:W-:Y:S01]  /*a790*/  LEA R113, R73, R145, 0x1 ;  /* 0x0000009149717211 */ /* 0x000fe200078e08ff */
[----:B------:R0:W-:Y:S01]  /*a7a0*/  STG.E.U16 desc[UR12][R14.64], R5 ;  /* 0x000000050e007986 */ /* 0x0001e2000c10150c */
[----:B------:R-:W-:-:S03]  /*a7b0*/  LEA R4, P0, R93, R2, 0x1 ;  /* 0x000000025d047211 */ /* 0x000fc600078008ff */
[C---:B------:R-:W-:Y:S01]  /*a7c0*/  IMAD R147, R73.reuse, 0x2, R113 ;  /* 0x0000000249937824 */ /* 0x040fe200078e0271 */
[----:B------:R1:W-:Y:S03]  /*a7d0*/  STG.E.U16 desc[UR12][R6.64], R47 ;  /* 0x0000002f06007986 */ /* 0x0003e6000c10150c */
[----:B------:R-:W-:Y:S01]  /*a7e0*/  IMAD R149, R73, 0x2, R147 ;  /* 0x0000000249957824 */ /* 0x000fe200078e0293 */
[----:B0-----:R-:W-:-:S04]  /*a7f0*/  PRMT R15, R47, 0x7632, R15 ;  /* 0x000076322f0f7816 */ /* 0x001fc8000000000f */
[----:B------:R-:W-:Y:S02]  /*a800*/  LEA R151, R73, R149, 0x1 ;  /* 0x0000009549977211 */ /* 0x000fe400078e08ff */
[----:B------:R-:W-:Y:S01]  /*a810*/  LEA.HI.X.SX32 R5, R93, R60, 0x1, P0 ;  /* 0x0000003c5d057211 */ /* 0x000fe200000f0eff */
[----:B------:R0:W-:Y:S01]  /*a820*/  STG.E.U16 desc[UR12][R12.64], R15 ;  /* 0x0000000f0c007986 */ /* 0x0001e2000c10150c */
[-C--:B------:R-:W-:Y:S01]  /*a830*/  LEA R20, P0, R67, R2.reuse, 0x1 ;  /* 0x0000000243147211 */ /* 0x080fe200078008ff */
[----:B-1----:R-:W-:Y:S01]  /*a840*/  IMAD R7, R73, 0x2, R151 ;  /* 0x0000000249077824 */ /* 0x002fe200078e0297 */
[----:B------:R-:W-:Y:S01]  /*a850*/  LEA R14, P1, R71, R2, 0x1 ;  /* 0x00000002470e7211 */ /* 0x000fe200078208ff */
[----:B------:R1:W-:Y:S01]  /*a860*/  STG.E.U16 desc[UR12][R4.64], R36 ;  /* 0x0000002404007986 */ /* 0x0003e2000c10150c */
[----:B------:R-:W-:Y:S01]  /*a870*/  LEA.HI.X.SX32 R21, R67, R60, 0x1, P0 ;  /* 0x0000003c43157211 */ /* 0x000fe200000f0eff */
[----:B------:R-:W-:-:S05]  /*a880*/  IMAD R153, R73, 0x2, R7 ;  /* 0x0000000249997824 */ /* 0x000fca00078e0207 */
[----:B------:R-:W-:Y:S02]  /*a890*/  LEA R155, R73, R153, 0x1 ;  /* 0x00000099499b7211 */ /* 0x000fe400078e08ff */
[----:B0-----:R-:W-:Y:S02]  /*a8a0*/  PRMT R13, R36, 0x7632, R13 ;  /* 0x00007632240d7816 */ /* 0x001fe4000000000d */
[----:B------:R-:W-:Y:S01]  /*a8b0*/  LEA.HI.X.SX32 R15, R71, R60, 0x1, P1 ;  /* 0x0000003c470f7211 */ /* 0x000fe200008f0eff */
[----:B-1----:R-:W-:Y:S01]  /*a8c0*/  IMAD R5, R73, 0x2, R155 ;  /* 0x0000000249057824 */ /* 0x002fe200078e029b */
[-C--:B------:R-:W-:Y:S01]  /*a8d0*/  LEA R12, P0, R83, R2.reuse, 0x1 ;  /* 0x00000002530c7211 */ /* 0x080fe200078008ff */
[----:B------:R0:W-:Y:S01]  /*a8e0*/  STG.E.U16 desc[UR12][R20.64], R13 ;  /* 0x0000000d14007986 */ /* 0x0001e2000c10150c */
[----:B------:R-:W-:Y:S01]  /*a8f0*/  LEA R44, P1, R99, R2, 0x1 ;  /* 0x00000002632c7211 */ /* 0x000fe200078208ff */
[----:B------:R-:W-:Y:S02]  /*a900*/  IMAD R159, R73, 0x2, R5 ;  /* 0x00000002499f7824 */ /* 0x000fe400078e0205 */
[----:B------:R1:W-:Y:S01]  /*a910*/  STG.E.U16 desc[UR12][R62.64], R37 ;  /* 0x000000253e007986 */ /* 0x0003e2000c10150c */
[----:B------:R-:W-:-:S02]  /*a920*/  LEA.HI.X.SX32 R45, R99, R60, 0x1, P1 ;  /* 0x0000003c632d7211 */ /* 0x000fc400008f0eff */
[----:B------:R-:W-:Y:S02]  /*a930*/  LEA R161, R73, R159, 0x1 ;  /* 0x0000009f49a17211 */ /* 0x000fe400078e08ff */
[----:B------:R-:W-:-:S03]  /*a940*/  LEA R46, P1, R103, R2, 0x1 ;  /* 0x00000002672e7211 */ /* 0x000fc600078208ff */
[----:B------:R-:W-:Y:S01]  /*a950*/  IMAD R163, R73, 0x2, R161 ;  /* 0x0000000249a37824 */ /* 0x000fe200078e02a1 */
[----:B0-----:R-:W-:Y:S02]  /*a960*/  LEA R20, P2, R101, R2, 0x1 ;  /* 0x0000000265147211 */ /* 0x001fe400078408ff */
[-C--:B------:R-:W-:Y:S01]  /*a970*/  LEA.HI.X.SX32 R13, R83, R60.reuse, 0x1, P0 ;  /* 0x0000003c530d7211 */ /* 0x080fe200000f0eff */
[----:B------:R-:W-:Y:S01]  /*a980*/  IMAD R165, R73, 0x2, R163 ;  /* 0x0000000249a57824 */ /* 0x000fe200078e02a3 */
[----:B------:R-:W-:Y:S02]  /*a990*/  LEA.HI.X.SX32 R21, R101, R60, 0x1, P2 ;  /* 0x0000003c65157211 */ /* 0x000fe400010f0eff */
[----:B-1----:R-:W-:Y:S01]  /*a9a0*/  LEA R62, P2, R105, R2, 0x1 ;  /* 0x00000002693e7211 */ /* 0x002fe200078408ff */
[----:B------:R0:W-:Y:S01]  /*a9b0*/  STG.E.U16 desc[UR12][R12.64], R61 ;  /* 0x0000003d0c007986 */ /* 0x0001e2000c10150c */
[----:B------:R-:W-:Y:S02]  /*a9c0*/  LEA R167, R73, R165, 0x1 ;  /* 0x000000a549a77211 */ /* 0x000fe400078e08ff */
[----:B------:R-:W-:Y:S01]  /*a9d0*/  LEA.HI.X.SX32 R63, R105, R60, 0x1, P2 ;  /* 0x0000003c693f7211 */ /* 0x000fe200010f0eff */
[----:B------:R1:W-:Y:S01]  /*a9e0*/  STG.E.U16 desc[UR12][R14.64], R38 ;  /* 0x000000260e007986 */ /* 0x0003e2000c10150c */
[-C--:B------:R-:W-:Y:S01]  /*a9f0*/  LEA R70, P2, R79, R2.reuse, 0x1 ;  /* 0x000000024f467211 */ /* 0x080fe200078408ff */
[----:B------:R-:W-:Y:S01]  /*aa00*/  IMAD R169, R73, 0x2, R167 ;  /* 0x0000000249a97824 */ /* 0x000fe200078e02a7 */
[----:B------:R-:W-:-:S02]  /*aa10*/  LEA R22, P0, R95, R2, 0x1 ;  /* 0x000000025f167211 */ /* 0x000fc400078008ff */
[----:B------:R-:W-:Y:S01]  /*aa20*/  LEA.HI.X.SX32 R71, R79, R60, 0x1, P2 ;  /* 0x0000003c4f477211 */ /* 0x000fe200010f0eff */
[----:B------:R-:W-:Y:S01]  /*aa30*/  IMAD R171, R73, 0x2, R169 ;  /* 0x0000000249ab7824 */ /* 0x000fe200078e02a9 */
[----:B------:R-:W-:Y:S02]  /*aa40*/  LEA R78, P2, R121, R2, 0x1 ;  /* 0x00000002794e7211 */ /* 0x000fe400078408ff */
[-C--:B------:R-:W-:Y:S02]  /*aa50*/  LEA.HI.X.SX32 R23, R95, R60.reuse, 0x1, P0 ;  /* 0x0000003c5f177211 */ /* 0x080fe400000f0eff */
[----:B------:R-:W-:Y:S02]  /*aa60*/  LEA R173, R73, R171, 0x1 ;  /* 0x000000ab49ad7211 */ /* 0x000fe400078e08ff */
[----:B------:R-:W-:Y:S02]  /*aa70*/  LEA.HI.X.SX32 R79, R121, R60, 0x1, P2 ;  /* 0x0000003c794f7211 */ /* 0x000fe400010f0eff */
[-C--:B------:R-:W-:Y:S01]  /*aa80*/  LEA R84, P2, R125, R2.reuse, 0x1 ;  /* 0x000000027d547211 */ /* 0x080fe200078408ff */
[----:B------:R-:W-:Y:S01]  /*aa90*/  IMAD R175, R73, 0x2, R173 ;  /* 0x0000000249af7824 */ /* 0x000fe200078e02ad */
[----:B------:R-:W-:-:S02]  /*aaa0*/  LEA R36, P0, R115, R2, 0x1 ;  /* 0x0000000273247211 */ /* 0x000fc400078008ff */
[----:B------:R-:W-:Y:S01]  /*aab0*/  LEA.HI.X.SX32 R85, R125, R60, 0x1, P2 ;  /* 0x0000003c7d557211 */ /* 0x000fe200010f0eff */
[----:B------:R-:W-:Y:S01]  /*aac0*/  IMAD R177, R73, 0x2, R175 ;  /* 0x0000000249b17824 */ /* 0x000fe200078e02af */
[----:B------:R-:W-:Y:S02]  /*aad0*/  LEA R90, P2, R129, R2, 0x1 ;  /* 0x00000002815a7211 */ /* 0x000fe400078408ff */
[----:B------:R-:W-:Y:S02]  /*aae0*/  LEA.HI.X.SX32 R37, R115, R60, 0x1, P0 ;  /* 0x0000003c73257211 */ /* 0x000fe400000f0eff */
[----:B------:R-:W-:Y:S02]  /*aaf0*/  LEA R179, R73, R177, 0x1 ;  /* 0x000000b149b37211 */ /* 0x000fe400078e08ff */
[----:B------:R-:W-:Y:S02]  /*ab00*/  LEA R64, P0, R117, R2, 0x1 ;  /* 0x0000000275407211 */ /* 0x000fe400078008ff */
[----:B------:R-:W-:Y:S01]  /*ab10*/  LEA.HI.X.SX32 R91, R129, R60, 0x1, P2 ;  /* 0x0000003c815b7211 */ /* 0x000fe200010f0eff */
        /* <DEDUP_REMOVED lines=20> */
[-C--:B------:R-:W-:Y:S01]  /*ac60*/  LEA.HI.X.SX32 R77, R81, R60.reuse, 0x1, P1 ;  /* 0x0000003c514d7211 */ /* 0x080fe200008f0eff */
[----:B------:R-:W-:Y:S01]  /*ac70*/  IMAD R195, R73, 0x2, R193 ;  /* 0x0000000249c37824 */ /* 0x000fe200078e02c1 */
[-C--:B------:R-:W-:Y:S02]  /*ac80*/  LEA.HI.X.SX32 R81, R109, R60.reuse, 0x1, P0 ;  /* 0x0000003c6d517211 */ /* 0x080fe400000f0eff */
[----:B------:R-:W-:Y:S02]  /*ac90*/  LEA.HI.X.SX32 R109, R147, R60, 0x1, P2 ;  /* 0x0000003c936d7211 */ /* 0x000fe400010f0eff */
[-C--:B------:R-:W-:Y:S02]  /*aca0*/  LEA R114, P2, R7, R2.reuse, 0x1 ;  /* 0x0000000207727211 */ /* 0x080fe400078408ff */
[----:B------:R-:W-:Y:S02]  /*acb0*/  LEA R82, P1, R123, R2, 0x1 ;  /* 0x000000027b527211 */ /* 0x000fe400078208ff */
[----:B------:R-:W-:-:S02]  /*acc0*/  LEA.HI.X.SX32 R115, R7, R60, 0x1, P2 ;  /* 0x0000003c07737211 */ /* 0x000fc400010f0eff */
[----:B------:R-:W-:Y:S02]  /*acd0*/  LEA R7, R73, R195, 0x1 ;  /* 0x000000c349077211 */ /* 0x000fe400078e08ff */
[----:B------:R-:W-:Y:S02]  /*ace0*/  LEA R120, P2, R5, R2, 0x1 ;  /* 0x0000000205787211 */ /* 0x000fe400078408ff */
[-C--:B------:R-:W-:Y:S01]  /*acf0*/  LEA.HI.X.SX32 R83, R123, R60.reuse, 0x1, P1 ;  /* 0x0000003c7b537211 */ /* 0x080fe200008f0eff */
[----:B------:R-:W-:Y:S01]  /*ad00*/  IMAD R197, R73, 0x2, R7 ;  /* 0x0000000249c57824 */ /* 0x000fe200078e0207 */
[----:B------:R-:W-:Y:S02]  /*ad10*/  LEA.HI.X.SX32 R121, R5, R60, 0x1, P2 ;  /* 0x0000003c05797211 */ /* 0x000fe400010f0eff */
[-C--:B------:R-:W-:Y:S01]  /*ad20*/  LEA R88, P1, R111, R2.reuse, 0x1 ;  /* 0x000000026f587211 */ /* 0x080fe200078208ff */
[----:B------:R-:W-:Y:S01]  /*ad30*/  IMAD R5, R73, 0x2, R197 ;  /* 0x0000000249057824 */ /* 0x000fe200078e02c5 */
[----:B------:R-:W-:-:S02]  /*ad40*/  LEA R86, P0, R127, R2, 0x1 ;  /* 0x000000027f567211 */ /* 0x000fc400078008ff */
[----:B------:R-:W-:Y:S02]  /*ad50*/  LEA.HI.X.SX32 R89, R111, R60, 0x1, P1 ;  /* 0x0000003c6f597211 */ /* 0x000fe400008f0eff */
[----:B------:R-:W-:Y:S02]  /*ad60*/  LEA R199, R73, R5, 0x1 ;  /* 0x0000000549c77211 */ /* 0x000fe400078e08ff */
[----:B------:R-:W-:Y:S02]  /*ad70*/  LEA R94, P1, R135, R2, 0x1 ;  /* 0x00000002875e7211 */ /* 0x000fe400078208ff */
[----:B------:R-:W-:Y:S01]  /*ad80*/  LEA.HI.X.SX32 R87, R127, R60, 0x1, P0 ;  /* 0x0000003c7f577211 */ /* 0x000fe200000f0eff */
[----:B------:R-:W-:Y:S01]  /*ad90*/  IMAD R201, R73, 0x2, R199 ;  /* 0x0000000249c97824 */ /* 0x000fe200078e02c7 */
[----:B------:R-:W-:Y:S02]  /*ada0*/  LEA R92, P0, R131, R2, 0x1 ;  /* 0x00000002835c7211 */ /* 0x000fe400078008ff */
[----:B------:R-:W-:Y:S01]  /*adb0*/  LEA.HI.X.SX32 R95, R135, R60, 0x1, P1 ;  /* 0x0000003c875f7211 */ /* 0x000fe200008f0eff */
[----:B------:R-:W-:Y:S01]  /*adc0*/  IMAD R203, R73, 0x2, R201 ;  /* 0x0000000249cb7824 */ /* 0x000fe200078e02c9 */
[----:B------:R-:W-:-:S02]  /*add0*/  LEA R100, P1, R141, R2, 0x1 ;  /* 0x000000028d647211 */ /* 0x000fc400078208ff */
[----:B------:R-:W-:Y:S02]  /*ade0*/  LEA.HI.X.SX32 R93, R131, R60, 0x1, P0 ;  /* 0x0000003c835d7211 */ /* 0x000fe400000f0eff */
[----:B------:R-:W-:Y:S02]  /*adf0*/  LEA R98, P0, R139, R2, 0x1 ;  /* 0x000000028b627211 */ /* 0x000fe400078008ff */
[----:B------:R-:W-:Y:S02]  /*ae00*/  LEA.HI.X.SX32 R101, R141, R60, 0x1, P1 ;  /* 0x0000003c8d657211 */ /* 0x000fe400008f0eff */
[----:B------:R-:W-:Y:S02]  /*ae10*/  LEA R106, P1, R113, R2, 0x1 ;  /* 0x00000002716a7211 */ /* 0x000fe400078208ff */
[----:B------:R-:W-:Y:S02]  /*ae20*/  LEA.HI.X.SX32 R99, R139, R60, 0x1, P0 ;  /* 0x0000003c8b637211 */ /* 0x000fe400000f0eff */
[----:B------:R-:W-:-:S02]  /*ae30*/  LEA R205, R73, R203, 0x1 ;  /* 0x000000cb49cd7211 */ /* 0x000fc400078e08ff */
[----:B------:R-:W-:Y:S02]  /*ae40*/  LEA R104, P0, R145, R2, 0x1 ;  /* 0x0000000291687211 */ /* 0x000fe400078008ff */
[----:B------:R-:W-:Y:S01]  /*ae50*/  LEA.HI.X.SX32 R107, R113, R60, 0x1, P1 ;  /* 0x0000003c716b7211 */ /* 0x000fe200008f0eff */
[----:B------:R-:W-:Y:S01]  /*ae60*/  IMAD R207, R73, 0x2, R205 ;  /* 0x0000000249cf7824 */ /* 0x000fe200078e02cd */
[----:B------:R-:W-:Y:S02]  /*ae70*/  LEA R112, P1, R151, R2, 0x1 ;  /* 0x0000000297707211 */ /* 0x000fe400078208ff */
[----:B------:R-:W-:Y:S01]  /*ae80*/  LEA.HI.X.SX32 R105, R145, R60, 0x1, P0 ;  /* 0x0000003c91697211 */ /* 0x000fe200000f0eff */
[----:B------:R-:W-:Y:S01]  /*ae90*/  IMAD R209, R73, 0x2, R207 ;  /* 0x0000000249d17824 */ /* 0x000fe200078e02cf */
[----:B------:R-:W-:Y:S02]  /*aea0*/  LEA R110, P0, R149, R2, 0x1 ;  /* 0x00000002956e7211 */ /* 0x000fe400078008ff */
[----:B------:R-:W-:-:S02]  /*aeb0*/  LEA.HI.X.SX32 R113, R151, R60, 0x1, P1 ;  /* 0x0000003c97717211 */ /* 0x000fc400008f0eff */
[-C--:B------:R-:W-:Y:S02]  /*aec0*/  LEA R118, P1, R155, R2.reuse, 0x1 ;  /* 0x000000029b767211 */ /* 0x080fe400078208ff */
[----:B------:R-:W-:Y:S02]  /*aed0*/  LEA R126, P2, R163, R2, 0x1 ;  /* 0x00000002a37e7211 */ /* 0x000fe400078408ff */
[----:B------:R-:W-:Y:S02]  /*aee0*/  LEA.HI.X.SX32 R111, R149, R60, 0x1, P0 ;  /* 0x0000003c956f7211 */ /* 0x000fe400000f0eff */
[----:B------:R-:W-:Y:S02]  /*aef0*/  LEA R116, P0, R153, R2, 0x1 ;  /* 0x0000000299747211 */ /* 0x000fe400078008ff */
[-C--:B------:R-:W-:Y:S02]  /*af00*/  LEA.HI.X.SX32 R119, R155, R60.reuse, 0x1, P1 ;  /* 0x0000003c9b777211 */ /* 0x080fe400008f0eff */
[----:B------:R-:W-:-:S02]  /*af10*/  LEA.HI.X.SX32 R127, R163, R60, 0x1, P2 ;  /* 0x0000003ca37f7211 */ /* 0x000fc400010f0eff */
[-C--:B------:R-:W-:Y:S02]  /*af20*/  LEA R124, P1, R161, R2.reuse, 0x1 ;  /* 0x00000002a17c7211 */ /* 0x080fe400078208ff */
[----:B------:R-:W-:Y:S02]  /*af30*/  LEA R134, P2, R169, R2, 0x1 ;  /* 0x00000002a9867211 */ /* 0x000fe400078408ff */
[----:B------:R-:W-:Y:S02]  /*af40*/  LEA R211, R73, R209, 0x1 ;  /* 0x000000d149d37211 */ /* 0x000fe400078e08ff */
[----:B------:R-:W-:Y:S02]  /*af50*/  LEA.HI.X.SX32 R117, R153, R60, 0x1, P0 ;  /* 0x0000003c99757211 */ /* 0x000fe400000f0eff */
[----:B------:R-:W-:Y:S01]  /*af60*/  LEA R122, P0, R159, R2, 0x1 ;  /* 0x000000029f7a7211 */ /* 0x000fe200078008ff */
[----:B------:R-:W-:Y:S01]  /*af70*/  IMAD R213, R73, 0x2, R211 ;  /* 0x0000000249d57824 */ /* 0x000fe200078e02d3 */
[----:B------:R-:W-:-:S02]  /*af80*/  LEA.HI.X.SX32 R125, R161, R60, 0x1, P1 ;  /* 0x0000003ca17d7211 */ /* 0x000fc400008f0eff */
[----:B------:R-:W-:Y:S01]  /*af90*/  LEA.HI.X.SX32 R135, R169, R60, 0x1, P2 ;  /* 0x0000003ca9877211 */ /* 0x000fe200010f0eff */
[----:B------:R-:W-:Y:S01]  /*afa0*/  IMAD R215, R73, 0x2, R213 ;  /* 0x0000000249d77824 */ /* 0x000fe200078e02d5 */
[-C--:B------:R-:W-:Y:S02]  /*afb0*/  LEA R130, P1, R167, R2.reuse, 0x1 ;  /* 0x00000002a7827211 */ /* 0x080fe400078208ff */
[----:B------:R-:W-:Y:S02]  /*afc0*/  LEA R140, P2, R175, R2, 0x1 ;  /* 0x00000002af8c7211 */ /* 0x000fe400078408ff */
[----:B------:R-:W-:Y:S02]  /*afd0*/  LEA.HI.X.SX32 R123, R159, R60, 0x1, P0 ;  /* 0x0000003c9f7b7211 */ /* 0x000fe400000f0eff */
[----:B------:R-:W-:Y:S02]  /*afe0*/  LEA R128, P0, R165, R2, 0x1 ;  /* 0x00000002a5807211 */ /* 0x000fe400078008ff */
[----:B------:R-:W-:-:S02]  /*aff0*/  LEA.HI.X.SX32 R131, R167, R60, 0x1, P1 ;  /* 0x0000003ca7837211 */ /* 0x000fc400008f0eff */
[----:B------:R-:W-:Y:S02]  /*b000*/  LEA.HI.X.SX32 R141, R175, R60, 0x1, P2 ;  /* 0x0000003caf8d7211 */ /* 0x000fe400010f0eff */
        /* <DEDUP_REMOVED lines=8> */
[----:B------:R-:W-:Y:S02]  /*b090*/  LEA R217, R73, R215, 0x1 ;  /* 0x000000d749d97211 */ /* 0x000fe400078e08ff */
[----:B------:R-:W-:Y:S02]  /*b0a0*/  LEA.HI.X.SX32 R137, R171, R60, 0x1, P0 ;  /* 0x0000003cab897211 */ /* 0x000fe400000f0eff */
[----:B------:R-:W-:Y:S01]  /*b0b0*/  LEA R142, P0, R177, R2, 0x1 ;  /* 0x00000002b18e7211 */ /* 0x000fe200078008ff */
[----:B------:R-:W-:Y:S01]  /*b0c0*/  IMAD R219, R73, 0x2, R217 ;  /* 0x0000000249db7824 */ /* 0x000fe200078e02d9 */
[----:B------:R-:W-:-:S02]  /*b0d0*/  LEA.HI.X.SX32 R145, R179, R60, 0x1, P1 ;  /* 0x0000003cb3917211 */ /* 0x000fc400008f0eff */
[----:B------:R-:W-:Y:S02]  /*b0e0*/  LEA.HI.X.SX32 R153, R187, R60, 0x1, P2 ;  /* 0x0000003cbb997211 */ /* 0x000fe400010f0eff */
[-C--:B------:R-:W-:Y:S02]  /*b0f0*/  LEA R150, P1, R185, R2.reuse, 0x1 ;  /* 0x00000002b9967211 */ /* 0x080fe400078208ff */
[----:B------:R-:W-:Y:S02]  /*b100*/  LEA R160, P2, R193, R2, 0x1 ;  /* 0x00000002c1a07211 */ /* 0x000fe400078408ff */
[----:B------:R-:W-:Y:S02]  /*b110*/  LEA.HI.X.SX32 R143, R177, R60, 0x1, P0 ;  /* 0x0000003cb18f7211 */ /* 0x000fe400000f0eff */
[----:B------:R-:W-:Y:S02]  /*b120*/  LEA R148, P0, R183, R2, 0x1 ;  /* 0x00000002b7947211 */ /* 0x000fe400078008ff */
[----:B------:R-:W-:-:S02]  /*b130*/  LEA.HI.X.SX32 R151, R185, R60, 0x1, P1 ;  /* 0x0000003cb9977211 */ /* 0x000fc400008f0eff */
[----:B------:R-:W-:Y:S01]  /*b140*/  LEA.HI.X.SX32 R161, R193, R60, 0x1, P2 ;  /* 0x0000003cc1a17211 */ /* 0x000fe200010f0eff */
[----:B------:R-:W-:Y:S01]  /*b150*/  IMAD R193, R73, 0x2, R219 ;  /* 0x0000000249c17824 */ /* 0x000fe200078e02db */
[----:B------:R-:W-:Y:S02]  /*b160*/  LEA R158, P1, R191, R2, 0x1 ;  /* 0x00000002bf9e7211 */ /* 0x000fe400078208ff */
[----:B------:R-:W-:Y:S02]  /*b170*/  LEA.HI.X.SX32 R149, R183, R60, 0x1, P0 ;  /* 0x0000003cb7957211 */ /* 0x000fe400000f0eff */
[----:B------:R-:W-:Y:S02]  /*b180*/  LEA R154, P0, R189, R2, 0x1 ;  /* 0x00000002bd9a7211 */ /* 0x000fe400078008ff */
[----:B------:R-:W-:Y:S02]  /*b190*/  LEA.HI.X.SX32 R159, R191, R60, 0x1, P1 ;  /* 0x0000003cbf9f7211 */ /* 0x000fe400008f0eff */
[----:B------:R-:W-:-:S02]  /*b1a0*/  LEA R164, P1, R7, R2, 0x1 ;  /* 0x0000000207a47211 */ /* 0x000fc400078208ff */
[----:B------:R-:W-:Y:S02]  /*b1b0*/  LEA R221, R73, R193, 0x1 ;  /* 0x000000c149dd7211 */ /* 0x000fe400078e08ff */
[----:B------:R-:W-:Y:S02]  /*b1c0*/  LEA.HI.X.SX32 R155, R189, R60, 0x1, P0 ;  /* 0x0000003cbd9b7211 */ /* 0x000fe400000f0eff */
[----:B------:R-:W-:Y:S02]  /*b1d0*/  LEA R162, P0, R195, R2, 0x1 ;  /* 0x00000002c3a27211 */ /* 0x000fe400078008ff */
[-C--:B------:R-:W-:Y:S01]  /*b1e0*/  LEA.HI.X.SX32 R165, R7, R60.reuse, 0x1, P1 ;  /* 0x0000003c07a57211 */ /* 0x080fe200008f0eff */
[----:B------:R-:W-:Y:S01]  /*b1f0*/  IMAD R7, R73, 0x2, R221 ;  /* 0x0000000249077824 */ /* 0x000fe200078e02dd */
[----:B------:R-:W-:Y:S02]  /*b200*/  LEA.HI.X.SX32 R163, R195, R60, 0x1, P0 ;  /* 0x0000003cc3a37211 */ /* 0x000fe400000f0eff */
[-C--:B------:R-:W-:Y:S01]  /*b210*/  LEA R168, P0, R5, R2.reuse, 0x1 ;  /* 0x0000000205a87211 */ /* 0x080fe200078008ff */
[----:B------:R-:W-:Y:S01]  /*b220*/  IMAD R223, R73, 0x2, R7 ;  /* 0x0000000249df7824 */ /* 0x000fe200078e0207 */
[----:B------:R-:W-:-:S02]  /*b230*/  LEA R166, P2, R197, R2, 0x1 ;  /* 0x00000002c5a67211 */ /* 0x000fc400078408ff */
[----:B------:R-:W-:Y:S02]  /*b240*/  LEA R170, P1, R199, R2, 0x1 ;  /* 0x00000002c7aa7211 */ /* 0x000fe400078208ff */
[-C--:B------:R-:W-:Y:S02]  /*b250*/  LEA.HI.X.SX32 R169, R5, R60.reuse, 0x1, P0 ;  /* 0x0000003c05a97211 */ /* 0x080fe400000f0eff */
[----:B------:R-:W-:Y:S02]  /*b260*/  LEA R5, R73, R223, 0x1 ;  /* 0x000000df49057211 */ /* 0x000fe400078e08ff */
[-C--:B------:R-:W-:Y:S02]  /*b270*/  LEA.HI.X.SX32 R167, R197, R60.reuse, 0x1, P2 ;  /* 0x0000003cc5a77211 */ /* 0x080fe400010f0eff */
[----:B------:R-:W-:Y:S01]  /*b280*/  LEA.HI.X.SX32 R171, R199, R60, 0x1, P1 ;  /* 0x0000003cc7ab7211 */ /* 0x000fe200008f0eff */
[----:B------:R-:W-:Y:S01]  /*b290*/  IMAD R225, R73, 0x2, R5 ;  /* 0x0000000249e17824 */ /* 0x000fe200078e0205 */
[----:B------:R-:W-:-:S02]  /*b2a0*/  LEA R172, P2, R201, R2, 0x1 ;  /* 0x00000002c9ac7211 */ /* 0x000fc400078408ff */
[----:B------:R-:W-:Y:S02]  /*b2b0*/  LEA R176, P1, R205, R2, 0x1 ;  /* 0x00000002cdb07211 */ /* 0x000fe400078208ff */
[-C--:B------:R-:W-:Y:S02]  /*b2c0*/  LEA.HI.X.SX32 R173, R201, R60.reuse, 0x1, P2 ;  /* 0x0000003cc9ad7211 */ /* 0x080fe400010f0eff */
[----:B------:R-:W-:Y:S01]  /*b2d0*/  LEA.HI.X.SX32 R177, R205, R60, 0x1, P1 ;  /* 0x0000003ccdb17211 */ /* 0x000fe200008f0eff */
[----:B------:R-:W-:Y:S01]  /*b2e0*/  IMAD R205, R73, 0x2, R225 ;  /* 0x0000000249cd7824 */ /* 0x000fe200078e02e1 */
[-C--:B------:R-:W-:Y:S02]  /*b2f0*/  LEA R174, P0, R203, R2.reuse, 0x1 ;  /* 0x00000002cbae7211 */ /* 0x080fe400078008ff */
[----:B------:R-:W-:Y:S02]  /*b300*/  LEA R178, P2, R207, R2, 0x1 ;  /* 0x00000002cfb27211 */ /* 0x000fe400078408ff */
[----:B------:R-:W-:-:S02]  /*b310*/  LEA.HI.X.SX32 R175, R203, R60, 0x1, P0 ;  /* 0x0000003ccbaf7211 */ /* 0x000fc400000f0eff */
[----:B------:R-:W-:Y:S02]  /*b320*/  LEA.HI.X.SX32 R179, R207, R60, 0x1, P2 ;  /* 0x0000003ccfb37211 */ /* 0x000fe400010f0eff */
[-C--:B------:R-:W-:Y:S02]  /*b330*/  LEA R180, P0, R209, R2.reuse, 0x1 ;  /* 0x00000002d1b47211 */ /* 0x080fe400078008ff */
[----:B------:R-:W-:Y:S02]  /*b340*/  LEA R207, R73, R205, 0x1 ;  /* 0x000000cd49cf7211 */ /* 0x000fe400078e08ff */
[----:B------:R-:W-:Y:S02]  /*b350*/  LEA R182, P1, R211, R2, 0x1 ;  /* 0x00000002d3b67211 */ /* 0x000fe400078208ff */
[----:B------:R-:W-:Y:S01]  /*b360*/  LEA.HI.X.SX32 R181, R209, R60, 0x1, P0 ;  /* 0x0000003cd1b57211 */ /* 0x000fe200000f0eff */
[----:B------:R-:W-:Y:S01]  /*b370*/  IMAD R209, R73, 0x2, R207 ;  /* 0x0000000249d17824 */ /* 0x000fe200078e02cf */
[----:B------:R-:W-:-:S02]  /*b380*/  LEA R184, P2, R213, R2, 0x1 ;  /* 0x00000002d5b87211 */ /* 0x000fc400078408ff */
[-C--:B------:R-:W-:Y:S01]  /*b390*/  LEA.HI.X.SX32 R183, R211, R60.reuse, 0x1, P1 ;  /* 0x0000003cd3b77211 */ /* 0x080fe200008f0eff */
[----:B------:R-:W-:Y:S01]  /*b3a0*/  IMAD R211, R73, 0x2, R209 ;  /* 0x0000000249d37824 */ /* 0x000fe200078e02d1 */
[----:B------:R-:W-:Y:S02]  /*b3b0*/  LEA.HI.X.SX32 R185, R213, R60, 0x1, P2 ;  /* 0x0000003cd5b97211 */ /* 0x000fe400010f0eff */
[-C--:B------:R-:W-:Y:S02]  /*b3c0*/  LEA R190, P2, R219, R2.reuse, 0x1 ;  /* 0x00000002dbbe7211 */ /* 0x080fe400078408ff */
[----:B------:R-:W-:Y:S02]  /*b3d0*/  LEA R186, P0, R215, R2, 0x1 ;  /* 0x00000002d7ba7211 */ /* 0x000fe400078008ff */
[----:B------:R-:W-:Y:S02]  /*b3e0*/  LEA R213, R73, R211, 0x1 ;  /* 0x000000d349d57211 */ /* 0x000fe400078e08ff */
[----:B------:R-:W-:-:S02]  /*b3f0*/  LEA.HI.X.SX32 R191, R219, R60, 0x1, P2 ;  /* 0x0000003cdbbf7211 */ /* 0x000fc400010f0eff */
[----:B------:R-:W-:Y:S02]  /*b400*/  LEA R188, P1, R217, R2, 0x1 ;  /* 0x00000002d9bc7211 */ /* 0x000fe400078208ff */
[----:B------:R-:W-:Y:S01]  /*b410*/  LEA.HI.X.SX32 R187, R215, R60, 0x1, P0 ;  /* 0x0000003cd7bb7211 */ /* 0x000fe200000f0eff */
[----:B------:R-:W-:Y:S01]  /*b420*/  IMAD R215, R73, 0x2, R213 ;  /* 0x0000000249d77824 */ /* 0x000fe200078e02d5 */
[----:B------:R-:W-:Y:S02]  /*b430*/  LEA R196, P2, R7, R2, 0x1 ;  /* 0x0000000207c47211 */ /* 0x000fe400078408ff */
[-C--:B------:R-:W-:Y:S02]  /*b440*/  LEA.HI.X.SX32 R189, R217, R60.reuse, 0x1, P1 ;  /* 0x0000003cd9bd7211 */ /* 0x080fe400008f0eff */
[----:B------:R-:W-:Y:S01]  /*b450*/  LEA.HI.X.SX32 R197, R7, R60, 0x1, P2 ;  /* 0x0000003c07c57211 */ /* 0x000fe200010f0eff */
[----:B------:R-:W-:Y:S01]  /*b460*/  IMAD R7, R73, 0x2, R215 ;  /* 0x0000000249077824 */ /* 0x000fe200078e02d7 */
[----:B------:R-:W-:-:S02]  /*b470*/  LEA R194, P1, R221, R2, 0x1 ;  /* 0x00000002ddc27211 */ /* 0x000fc400078208ff */
[----:B------:R-:W-:Y:S02]  /*b480*/  LEA R192, P0, R193, R2, 0x1 ;  /* 0x00000002c1c07211 */ /* 0x000fe400078008ff */
[----:B------:R-:W-:Y:S02]  /*b490*/  LEA.HI.X.SX32 R195, R221, R60, 0x1, P1 ;  /* 0x0000003cddc37211 */ /* 0x000fe400008f0eff */
[----:B------:R-:W-:Y:S02]  /*b4a0*/  LEA R200, P1, R5, R2, 0x1 ;  /* 0x0000000205c87211 */ /* 0x000fe400078208ff */
[----:B------:R-:W-:Y:S02]  /*b4b0*/  LEA R219, R73, R7, 0x1 ;  /* 0x0000000749db7211 */ /* 0x000fe400078e08ff */
[----:B------:R-:W-:Y:S02]  /*b4c0*/  LEA.HI.X.SX32 R193, R193, R60, 0x1, P0 ;  /* 0x0000003cc1c17211 */ /* 0x000fe400000f0eff */
[----:B------:R-:W-:-:S02]  /*b4d0*/  LEA R198, P0, R223, R2, 0x1 ;  /* 0x00000002dfc67211 */ /* 0x000fc400078008ff */
[-C--:B------:R-:W-:Y:S01]  /*b4e0*/  LEA.HI.X.SX32 R201, R5, R60.reuse, 0x1, P1 ;  /* 0x0000003c05c97211 */ /* 0x080fe200008f0eff */
[----:B------:R-:W-:Y:S01]  /*b4f0*/  IMAD R5, R73, 0x2, R219 ;  /* 0x0000000249057824 */ /* 0x000fe200078e02db */
[----:B------:R-:W-:Y:S02]  /*b500*/  LEA.HI.X.SX32 R199, R223, R60, 0x1, P0 ;  /* 0x0000003cdfc77211 */ /* 0x000fe400000f0eff */
[-C--:B------:R-:W-:Y:S01]  /*b510*/  LEA R202, P2, R225, R2.reuse, 0x1 ;  /* 0x00000002e1ca7211 */ /* 0x080fe200078408ff */
[----:B------:R-:W-:Y:S01]  /*b520*/  IMAD R223, R73, 0x2, R5 ;  /* 0x0000000249df7824 */ /* 0x000fe200078e0205 */
[----:B------:R-:W-:Y:S02]  /*b530*/  LEA R204, P0, R205, R2, 0x1 ;  /* 0x00000002cdcc7211 */ /* 0x000fe400078008ff */
[----:B------:R-:W-:Y:S02]  /*b540*/  LEA.HI.X.SX32 R203, R225, R60, 0x1, P2 ;  /* 0x0000003ce1cb7211 */ /* 0x000fe400010f0eff */
[----:B------:R-:W-:-:S02]  /*b550*/  LEA R225, R73, R223, 0x1 ;  /* 0x000000df49e17211 */ /* 0x000fc400078e08ff */
[----:B------:R-:W-:Y:S02]  /*b560*/  LEA R208, P2, R209, R2, 0x1 ;  /* 0x00000002d1d07211 */ /* 0x000fe400078408ff */
[-C--:B------:R-:W-:Y:S01]  /*b570*/  LEA.HI.X.SX32 R205, R205, R60.reuse, 0x1, P0 ;  /* 0x0000003ccdcd7211 */ /* 0x080fe200000f0eff */
[----:B------:R-:W-:Y:S01]  /*b580*/  IMAD R227, R73, 0x2, R225 ;  /* 0x0000000249e37824 */ /* 0x000fe200078e02e1 */
[----:B------:R-:W-:Y:S02]  /*b590*/  LEA.HI.X.SX32 R209, R209, R60, 0x1, P2 ;  /* 0x0000003cd1d17211 */ /* 0x000fe400010f0eff */
[-C--:B------:R-:W-:Y:S01]  /*b5a0*/  LEA R214, P2, R215, R2.reuse, 0x1 ;  /* 0x00000002d7d67211 */ /* 0x080fe200078408ff */
[----:B------:R-:W-:Y:S01]  /*b5b0*/  IMAD R229, R73, 0x2, R227 ;  /* 0x0000000249e57824 */ /* 0x000fe200078e02e3 */
[----:B------:R-:W-:Y:S02]  /*b5c0*/  LEA R210, P0, R211, R2, 0x1 ;  /* 0x00000002d3d27211 */ /* 0x000fe400078008ff */
[----:B------:R-:W-:-:S02]  /*b5d0*/  LEA.HI.X.SX32 R215, R215, R60, 0x1, P2 ;  /* 0x0000003cd7d77211 */ /* 0x000fc400010f0eff */
[----:B------:R-:W-:Y:S02]  /*b5e0*/  LEA R220, P2, R5, R2, 0x1 ;  /* 0x0000000205dc7211 */ /* 0x000fe400078408ff */
[----:B------:R-:W-:Y:S02]  /*b5f0*/  LEA R231, R73, R229, 0x1 ;  /* 0x000000e549e77211 */ /* 0x000fe400078e08ff */
[----:B------:R-:W-:Y:S02]  /*b600*/  LEA.HI.X.SX32 R211, R211, R60, 0x1, P0 ;  /* 0x0000003cd3d37211 */ /* 0x000fe400000f0eff */
[----:B------:R-:W-:Y:S02]  /*b610*/  LEA R216, P0, R7, R2, 0x1 ;  /* 0x0000000207d87211 */ /* 0x000fe400078008ff */
[-C--:B------:R-:W-:Y:S01]  /*b620*/  LEA.HI.X.SX32 R221, R5, R60.reuse, 0x1, P2 ;  /* 0x0000003c05dd7211 */ /* 0x080fe200010f0eff */
[----:B------:R-:W-:Y:S01]  /*b630*/  IMAD R5, R73, 0x2, R231 ;  /* 0x0000000249057824 */ /* 0x000fe200078e02e7 */
[----:B------:R-:W-:-:S02]  /*b640*/  LEA.HI.X.SX32 R217, R7, R60, 0x1, P0 ;  /* 0x0000003c07d97211 */ /* 0x000fc400000f0eff */
[-C--:B------:R-:W-:Y:S01]  /*b650*/  LEA R226, P2, R227, R2.reuse, 0x1 ;  /* 0x00000002e3e27211 */ /* 0x080fe200078408ff */
[----:B------:R-:W-:Y:S01]  /*b660*/  IMAD R7, R73, 0x2, R5 ;  /* 0x0000000249077824 */ /* 0x000fe200078e0205 */
[----:B------:R-:W-:Y:S02]  /*b670*/  LEA R222, P0, R223, R2, 0x1 ;  /* 0x00000002dfde7211 */ /* 0x000fe400078008ff */
[----:B------:R-:W-:Y:S02]  /*b680*/  LEA.HI.X.SX32 R227, R227, R60, 0x1, P2 ;  /* 0x0000003ce3e37211 */ /* 0x000fe400010f0eff */
[----:B------:R-:W-:Y:S02]  /*b690*/  LEA R235, R73, R7, 0x1 ;  /* 0x0000000749eb7211 */ /* 0x000fe400078e08ff */
        /* <DEDUP_REMOVED lines=8> */
[-C--:B------:R-:W-:Y:S02]  /*b720*/  LEA R72, P0, R7, R2.reuse, 0x1 ;  /* 0x0000000207487211 */ /* 0x080fe400078008ff */
[----:B------:R-:W-:Y:S02]  /*b730*/  LEA R238, P3, R5, R2, 0x1 ;  /* 0x0000000205ee7211 */ /* 0x000fe400078608ff */
[----:B------:R-:W-:-:S02]  /*b740*/  LEA.HI.X.SX32 R207, R207, R60, 0x1, P1 ;  /* 0x0000003ccfcf7211 */ /* 0x000fc400008f0eff */
[----:B------:R-:W-:Y:S02]  /*b750*/  LEA R212, P1, R213, R2, 0x1 ;  /* 0x00000002d5d47211 */ /* 0x000fe400078208ff */
[-C--:B------:R-:W-:Y:S02]  /*b760*/  LEA.HI.X.SX32 R73, R7, R60.reuse, 0x1, P0 ;  /* 0x0000003c07497211 */ /* 0x080fe400000f0eff */
[-C--:B------:R-:W-:Y:S02]  /*b770*/  LEA.HI.X.SX32 R239, R5, R60.reuse, 0x1, P3 ;  /* 0x0000003c05ef7211 */ /* 0x080fe400018f0eff */
[----:B------:R-:W2:Y:S01]  /*b780*/  LDS.128 R4, [R69] ;  /* 0x0000000045047984 */ /* 0x000ea20000000c00 */
[----:B------:R-:W-:Y:S02]  /*b790*/  LEA.HI.X.SX32 R213, R213, R60, 0x1, P1 ;  /* 0x0000003cd5d57211 */ /* 0x000fe400008f0eff */
[-C--:B------:R-:W-:Y:S02]  /*b7a0*/  LEA R218, P1, R219, R2.reuse, 0x1 ;  /* 0x00000002dbda7211 */ /* 0x080fe400078208ff */
[----:B------:R-:W-:-:S02]  /*b7b0*/  LEA R236, P2, R237, R2, 0x1 ;  /* 0x00000002edec7211 */ /* 0x000fc400078408ff */
[----:B------:R-:W-:Y:S02]  /*b7c0*/  LEA.HI.X.SX32 R219, R219, R60, 0x1, P1 ;  /* 0x0000003cdbdb7211 */ /* 0x000fe400008f0eff */
[----:B------:R-:W-:Y:S02]  /*b7d0*/  LEA R224, P1, R225, R2, 0x1 ;  /* 0x00000002e1e07211 */ /* 0x000fe400078208ff */
[----:B0-----:R-:W-:Y:S02]  /*b7e0*/  PRMT R13, R39, 0x7632, R13 ;  /* 0x00007632270d7816 */ /* 0x001fe4000000000d */
[----:B------:R-:W-:Y:S02]  /*b7f0*/  LEA.HI.X.SX32 R225, R225, R60, 0x1, P1 ;  /* 0x0000003ce1e17211 */ /* 0x000fe400008f0eff */
[----:B------:R-:W-:Y:S02]  /*b800*/  LEA R230, P1, R231, R2, 0x1 ;  /* 0x00000002e7e67211 */ /* 0x000fe400078208ff */
[----:B-1----:R-:W-:-:S02]  /*b810*/  PRMT R15, R57, 0x7632, R15 ;  /* 0x00007632390f7816 */ /* 0x002fc4000000000f */
[----:B------:R-:W-:Y:S02]  /*b820*/  LEA.HI.X.SX32 R231, R231, R60, 0x1, P1 ;  /* 0x0000003ce7e77211 */ /* 0x000fe400008f0eff */
[----:B------:R-:W-:Y:S02]  /*b830*/  LEA R234, P1, R235, R2, 0x1 ;  /* 0x00000002ebea7211 */ /* 0x000fe400078208ff */
[----:B------:R-:W-:Y:S02]  /*b840*/  PRMT R2, R38, 0x7632, R2 ;  /* 0x0000763226027816 */ /* 0x000fe40000000002 */
[----:B------:R-:W-:Y:S02]  /*b850*/  PRMT R12, R58, 0x7632, R12 ;  /* 0x000076323a0c7816 */ /* 0x000fe4000000000c */
[----:B------:R-:W-:Y:S01]  /*b860*/  PRMT R38, R59, 0x7632, R38 ;  /* 0x000076323b267816 */ /* 0x000fe20000000026 */
[----:B------:R0:W-:Y:S01]  /*b870*/  STG.E.U16 desc[UR12][R22.64], R2 ;  /* 0x0000000216007986 */ /* 0x0001e2000c10150c */
[----:B------:R-:W-:-:S02]  /*b880*/  LEA.HI.X.SX32 R235, R235, R60, 0x1, P1 ;  /* 0x0000003cebeb7211 */ /* 0x000fc400008f0eff */
[----:B------:R-:W-:Y:S01]  /*b890*/  LEA.HI.X.SX32 R237, R237, R60, 0x1, P2 ;  /* 0x0000003ceded7211 */ /* 0x000fe200010f0eff */
[----:B------:R1:W-:Y:S01]  /*b8a0*/  STG.E.U16 desc[UR12][R44.64], R39 ;  /* 0x000000272c007986 */ /* 0x0003e2000c10150c */
[----:B------:R-:W-:Y:S02]  /*b8b0*/  PRMT R60, R10, 0x7632, R60 ;  /* 0x000076320a3c7816 */ /* 0x000fe4000000003c */
[----:B------:R-:W-:Y:S01]  /*b8c0*/  ISETP.GE.U32.AND P0, PT, R0, 0x80, PT ;  /* 0x000000800000780c */ /* 0x000fe20003f06070 */
[----:B------:R3:W-:Y:S01]  /*b8d0*/  STG.E.U16 desc[UR12][R20.64], R13 ;  /* 0x0000000d14007986 */ /* 0x0007e2000c10150c */
[----:B------:R-:W-:Y:S01]  /*b8e0*/  IMAD.HI R0, R3, 0x4, RZ ;  /* 0x0000000403007827 */ /* 0x000fe200078e02ff */
[----:B0-----:R-:W-:Y:S02]  /*b8f0*/  PRMT R23, R56, 0x7632, R23 ;  /* 0x0000763238177816 */ /* 0x001fe40000000017 */
[----:B------:R0:W-:Y:S01]  /*b900*/  STG.E.U16 desc[UR12][R36.64], R56 ;  /* 0x0000003824007986 */ /* 0x0001e2000c10150c */
[----:B----4-:R-:W-:-:S02]  /*b910*/  PRMT R2, R52, 0x7632, R2 ;  /* 0x0000763234027816 */ /* 0x010fc40000000002 */
[----:B-1----:R-:W-:Y:S01]  /*b920*/  PRMT R44, R54, 0x7632, R44 ;  /* 0x00007632362c7816 */ /* 0x002fe2000000002c */
[----:B------:R1:W-:Y:S01]  /*b930*/  STG.E.U16 desc[UR12][R46.64], R23 ;  /* 0x000000172e007986 */ /* 0x0003e2000c10150c */
[----:B---3--:R-:W-:-:S03]  /*b940*/  PRMT R13, R53, 0x7632, R13 ;  /* 0x00007632350d7816 */ /* 0x008fc6000000000d */
[----:B------:R3:W-:Y:S04]  /*b950*/  STG.E.U16 desc[UR12][R62.64], R57 ;  /* 0x000000393e007986 */ /* 0x0007e8000c10150c */
[----:B------:R4:W-:Y:S01]  /*b960*/  STG.E.U16 desc[UR12][R64.64], R15 ;  /* 0x0000000f40007986 */ /* 0x0009e2000c10150c */
[----:B0-----:R-:W-:-:S03]  /*b970*/  PRMT R56, R8, 0x7632, R56 ;  /* 0x0000763208387816 */ /* 0x001fc60000000038 */
[----:B------:R0:W-:Y:S01]  /*b980*/  STG.E.U16 desc[UR12][R66.64], R58 ;  /* 0x0000003a42007986 */ /* 0x0001e2000c10150c */
[----:B-1----:R-:W-:-:S03]  /*b990*/  PRMT R46, R55, 0x7632, R46 ;  /* 0x00007632372e7816 */ /* 0x002fc6000000002e */
[----:B------:R2:W-:Y:S01]  /*b9a0*/  STG.E.U16 desc[UR12][R70.64], R12 ;  /* 0x0000000c46007986 */ /* 0x0005e2000c10150c */
[----:B---3--:R-:W-:-:S03]  /*b9b0*/  PRMT R62, R11, 0x7632, R62 ;  /* 0x000076320b3e7816 */ /* 0x008fc6000000003e */
[----:B------:R1:W-:Y:S01]  /*b9c0*/  STG.E.U16 desc[UR12][R74.64], R59 ;  /* 0x0000003b4a007986 */ /* 0x0003e2000c10150c */
[----:B----4-:R-:W-:-:S03]  /*b9d0*/  PRMT R64, R16, 0x7632, R64 ;  /* 0x0000763210407816 */ /* 0x010fc60000000040 */
[----:B------:R3:W-:Y:S01]  /*b9e0*/  STG.E.U16 desc[UR12][R76.64], R38 ;  /* 0x000000264c007986 */ /* 0x0007e2000c10150c */
[----:B0-----:R-:W-:Y:S02]  /*b9f0*/  PRMT R58, R9, 0x7632, R58 ;  /* 0x00007632093a7816 */ /* 0x001fe4000000003a */
[----:B------:R-:W-:Y:S01]  /*ba00*/  PRMT R67, R17, 0x7632, R67 ;  /* 0x0000763211437816 */ /* 0x000fe20000000043 */
[----:B------:R0:W-:Y:S01]  /*ba10*/  STG.E.U16 desc[UR12][R78.64], R52 ;  /* 0x000000344e007986 */ /* 0x0001e2000c10150c */
[----:B--2---:R-:W-:Y:S02]  /*ba20*/  PRMT R12, R4, 0x7632, R12 ;  /* 0x00007632040c7816 */ /* 0x004fe4000000000c */
[----:B------:R-:W-:Y:S01]  /*ba30*/  PRMT R71, R19, 0x7632, R71 ;  /* 0x0000763213477816 */ /* 0x000fe20000000047 */
[----:B------:R2:W-:Y:S01]  /*ba40*/  STG.E.U16 desc[UR12][R80.64], R2 ;  /* 0x0000000250007986 */ /* 0x0005e2000c10150c */
[----:B-1----:R-:W-:-:S03]  /*ba50*/  PRMT R75, R25, 0x7632, R75 ;  /* 0x00007632194b7816 */ /* 0x002fc6000000004b */
[----:B------:R1:W-:Y:S01]  /*ba60*/  STG.E.U16 desc[UR12][R82.64], R53 ;  /* 0x0000003552007986 */ /* 0x0003e2000c10150c */
[----:B---3--:R-:W-:-:S03]  /*ba70*/  PRMT R77, R26, 0x7632, R77 ;  /* 0x000076321a4d7816 */ /* 0x008fc6000000004d */
[----:B------:R3:W-:Y:S01]  /*ba80*/  STG.E.U16 desc[UR12][R84.64], R13 ;  /* 0x0000000d54007986 */ /* 0x0007e2000c10150c */
[----:B0-----:R-:W-:-:S03]  /*ba90*/  PRMT R52, R6, 0x7632, R52 ;  /* 0x0000763206347816 */ /* 0x001fc60000000034 */
        /* <DEDUP_REMOVED lines=8> */
[----:B0-----:R-:W-:Y:S02]  /*bb20*/  PRMT R54, R7, 0x7632, R54 ;  /* 0x0000763207367816 */ /* 0x001fe40000000036 */
[----:B------:R-:W-:Y:S01]  /*bb30*/  PRMT R86, R30, 0x7632, R86 ;  /* 0x000076321e567816 */ /* 0x000fe20000000056 */
[----:B------:R0:W-:Y:S01]  /*bb40*/  STG.E.U16 desc[UR12][R94.64], R4 ;  /* 0x000000045e007986 */ /* 0x0001e2000c10150c */
[----:B--2---:R-:W-:-:S03]  /*bb50*/  PRMT R88, R31, 0x7632, R88 ;  /* 0x000076321f587816 */ /* 0x004fc60000000058 */
        /* <DEDUP_REMOVED lines=10> */
[----:B-1----:R-:W-:Y:S01]  /*bc00*/  PRMT R98, R40, 0x7632, R98 ;  /* 0x0000763228627816 */ /* 0x002fe20000000062 */
[----:B------:R-:W-:Y:S02]  /*bc10*/  IMAD.SHL.U32 R5, R3, 0x4, RZ ;  /* 0x0000000403057824 */ /* 0x000fe400078e00ff */
[----:B------:R1:W-:Y:S01]  /*bc20*/  STG.E.U16 desc[UR12][R106.64], R7 ;  /* 0x000000076a007986 */ /* 0x0003e2000c10150c */
[----:B---3--:R-:W-:Y:S02]  /*bc30*/  PRMT R2, R18, 0x7632, R2 ;  /* 0x0000763212027816 */ /* 0x008fe40000000002 */
[----:B------:R-:W-:Y:S01]  /*bc40*/  PRMT R100, R41, 0x7632, R100 ;  /* 0x0000763229647816 */ /* 0x000fe20000000064 */
[----:B------:R3:W-:Y:S01]  /*bc50*/  STG.E.U16 desc[UR12][R108.64], R54 ;  /* 0x000000366c007986 */ /* 0x0007e2000c10150c */
[----:B0-----:R-:W-:-:S03]  /*bc60*/  PRMT R102, R42, 0x7632, R102 ;  /* 0x000076322a667816 */ /* 0x001fc60000000066 */
[----:B------:R0:W-:Y:S01]  /*bc70*/  STG.E.U16 desc[UR12][R110.64], R8 ;  /* 0x000000086e007986 */ /* 0x0001e2000c10150c */
[----:B--2---:R-:W-:-:S03]  /*bc80*/  PRMT R104, R43, 0x7632, R104 ;  /* 0x000076322b687816 */ /* 0x004fc60000000068 */
[----:B------:R2:W-:Y:S01]  /*bc90*/  STG.E.U16 desc[UR12][R112.64], R56 ;  /* 0x0000003870007986 */ /* 0x0005e2000c10150c */
[----:B-1----:R-:W-:Y:S02]  /*bca0*/  PRMT R106, R48, 0x7632, R106 ;  /* 0x00007632306a7816 */ /* 0x002fe4000000006a */
[----:B------:R-:W-:Y:S01]  /*bcb0*/  LOP3.LUT R7, R132, 0x1f0, RZ, 0xc0, !PT ;  /* 0x000001f084077812 */ /* 0x000fe200078ec0ff */
[----:B------:R1:W-:Y:S01]  /*bcc0*/  STG.E.U16 desc[UR12][R114.64], R9 ;  /* 0x0000000972007986 */ /* 0x0003e2000c10150c */
[----:B---3--:R-:W-:-:S03]  /*bcd0*/  PRMT R108, R49, 0x7632, R108 ;  /* 0x00007632316c7816 */ /* 0x008fc6000000006c */
[----:B------:R-:W-:Y:S01]  /*bce0*/  STG.E.U16 desc[UR12][R116.64], R58 ;  /* 0x0000003a74007986 */ /* 0x000fe2000c10150c */
[----:B0-----:R-:W-:-:S03]  /*bcf0*/  PRMT R110, R50, 0x7632, R110 ;  /* 0x00007632326e7816 */ /* 0x001fc6000000006e */
[----:B------:R-:W-:Y:S01]  /*bd00*/  STG.E.U16 desc[UR12][R118.64], R10 ;  /* 0x0000000a76007986 */ /* 0x000fe2000c10150c */
[----:B--2---:R-:W-:-:S03]  /*bd10*/  PRMT R112, R51, 0x7632, R112 ;  /* 0x0000763233707816 */ /* 0x004fc60000000070 */
[----:B------:R-:W-:Y:S01]  /*bd20*/  STG.E.U16 desc[UR12][R120.64], R60 ;  /* 0x0000003c78007986 */ /* 0x000fe2000c10150c */
[----:B-1----:R-:W0:Y:S03]  /*bd30*/  LDC.64 R8, c[0x0][0x3a0] ;  /* 0x0000e800ff087b82 */ /* 0x002e260000000a00 */
[----:B------:R-:W-:Y:S04]  /*bd40*/  STG.E.U16 desc[UR12][R122.64], R11 ;  /* 0x0000000b7a007986 */ /* 0x000fe8000c10150c */
[----:B------:R-:W-:Y:S04]  /*bd50*/  STG.E.U16 desc[UR12][R124.64], R62 ;  /* 0x0000003e7c007986 */ /* 0x000fe8000c10150c */
[----:B------:R-:W-:Y:S04]  /*bd60*/  STG.E.U16 desc[UR12][R126.64], R16 ;  /* 0x000000107e007986 */ /* 0x000fe8000c10150c */
[----:B------:R-:W-:Y:S04]  /*bd70*/  STG.E.U16 desc[UR12][R128.64], R64 ;  /* 0x0000004080007986 */ /* 0x000fe8000c10150c */
[----:B------:R-:W-:Y:S04]  /*bd80*/  STG.E.U16 desc[UR12][R130.64], R17 ;  /* 0x0000001182007986 */ /* 0x000fe8000c10150c */
[----:B------:R-:W-:Y:S04]  /*bd90*/  STG.E.U16 desc[UR12][R134.64], R67 ;  /* 0x0000004386007986 */ /* 0x000fe8000c10150c */
[----:B------:R-:W-:Y:S04]  /*bda0*/  STG.E.U16 desc[UR12][R136.64], R18 ;  /* 0x0000001288007986 */ /* 0x000fe8000c10150c */
[----:B------:R1:W-:Y:S04]  /*bdb0*/  STG.E.U16 desc[UR12][R138.64], R2 ;  /* 0x000000028a007986 */ /* 0x0003e8000c10150c */
[----:B------:R-:W-:Y:S04]  /*bdc0*/  STG.E.U16 desc[UR12][R140.64], R19 ;  /* 0x000000138c007986 */ /* 0x000fe8000c10150c */
[----:B------:R-:W-:Y:S04]  /*bdd0*/  STG.E.U16 desc[UR12][R142.64], R71 ;  /* 0x000000478e007986 */ /* 0x000fe8000c10150c */
[----:B------:R-:W2:Y:S01]  /*bde0*/  LDS.128 R68, [R69+0x1000] ;  /* 0x0010000045447984 */ /* 0x000ea20000000c00 */
[----:B-1----:R-:W-:-:S03]  /*bdf0*/  IADD3 R2, PT, PT, R133, UR4, RZ ;  /* 0x0000000485027c10 */ /* 0x002fc6000fffe0ff */
[----:B------:R-:W-:Y:S04]  /*be00*/  STG.E.U16 desc[UR12][R144.64], R24 ;  /* 0x0000001890007986 */ /* 0x000fe8000c10150c */
        /* <DEDUP_REMOVED lines=8> */
[----:B------:R-:W-:Y:S01]  /*be90*/  STG.E.U16 desc[UR12][R164.64], R82 ;  /* 0x00000052a4007986 */ /* 0x000fe2000c10150c */
[----:B--2---:R-:W-:-:S02]  /*bea0*/  PRMT R114, R68, 0x7632, R114 ;  /* 0x0000763244727816 */ /* 0x004fc40000000072 */
[----:B------:R-:W-:Y:S01]  /*beb0*/  PRMT R116, R69, 0x7632, R116 ;  /* 0x0000763245747816 */ /* 0x000fe20000000074 */
[----:B------:R-:W-:Y:S01]  /*bec0*/  STG.E.U16 desc[UR12][R166.64], R29 ;  /* 0x0000001da6007986 */ /* 0x000fe2000c10150c */
[----:B------:R-:W-:Y:S02]  /*bed0*/  PRMT R117, R70, 0x7632, R117 ;  /* 0x0000763246757816 */ /* 0x000fe40000000075 */
[----:B------:R-:W-:Y:S01]  /*bee0*/  PRMT R119, R71, 0x7632, R119 ;  /* 0x0000763247777816 */ /* 0x000fe20000000077 */
        /* <DEDUP_REMOVED lines=37> */
[----:B------:R-:W-:Y:S06]  /*c140*/  BAR.SYNC.DEFER_BLOCKING 0x0 ;  /* 0x0000000000007b1d */ /* 0x000fec0000010000 */
[----:B------:R0:W-:Y:S02]  /*c150*/  STSM.16.M88 [R2], R157 ;  /* 0x0000009d02007844 */ /* 0x0001e40000000000 */
[----:B------:R-:W-:Y:S06]  /*c160*/  BAR.SYNC.DEFER_BLOCKING 0x0 ;  /* 0x0000000000007b1d */ /* 0x000fec0000010000 */
[----:B------:R-:W1:Y:S01]  /*c170*/  LDSM.16.M88 R7, [R7+UR4] ;  /* 0x000000040707783b */ /* 0x000e620008000000 */
[----:B------:R-:W-:-:S02]  /*c180*/  USHF.L.U32 UR4, UR6, 0x2, URZ ;  /* 0x0000000206047899 */ /* 0x000fc400080006ff */
[----:B------:R-:W-:-:S04]  /*c190*/  UIMAD.WIDE UR6, UR6, 0x4, URZ ;  /* 0x00000004060678a5 */ /* 0x000fc8000f8e02ff */
[----:B0-----:R-:W-:-:S04]  /*c1a0*/  IADD3 R2, P1, P2, R5, UR4, R8 ;  /* 0x0000000405027c10 */ /* 0x001fc8000fa3e008 */
[----:B------:R-:W-:-:S05]  /*c1b0*/  IADD3.X R3, PT, PT, R0, UR7, R9, P1, P2 ;  /* 0x0000000700037c10 */ /* 0x000fca0008fe4409 */
[----:B-1----:R0:W-:Y:S01]  /*c1c0*/  @!P0 STG.E desc[UR12][R2.64], R7 ;  /* 0x0000000702008986 */ /* 0x0021e2000c10190c */
[----:B------:R-:W-:Y:S06]  /*c1d0*/  BAR.SYNC.DEFER_BLOCKING 0x0 ;  /* 0x0000000000007b1d */ /* 0x000fec0000010000 */
[----:B------:R-:W-:Y:S05]  /*c1e0*/  BRA.U UP0, `(.L_x_22) ;  /* 0x0000000100a07547 */ /* 0x000fea000b800000 */
[----:B------:R-:W1:Y:S01]  /*c1f0*/  S2UR UR6, SR_CgaCtaId ;  /* 0x00000000000679c3 */ /* 0x000e620000008800 */
[----:B------:R-:W-:Y:S01]  /*c200*/  NOP ;  /* 0x0000000000007918 */ /* 0x000fe20000000000 */
[----:B------:R-:W-:Y:S01]  /*c210*/  UMOV UR4, 0x50 ;  /* 0x0000005000047882 */ /* 0x000fe20000000000 */
[----:B------:R-:W-:Y:S01]  /*c220*/  IMAD.U32 R0, RZ, RZ, UR5 ;  /* 0x00000005ff007e24 */ /* 0x000fe2000f8e00ff */
[----:B0-----:R-:W-:Y:S01]  /*c230*/  MOV R3, 0xffff ;  /* 0x0000ffff00037802 */ /* 0x001fe20000000f00 */
[----:B------:R-:W-:-:S03]  /*c240*/  IMAD.MOV.U32 R7, RZ, RZ, 0x1 ;  /* 0x00000001ff077424 */ /* 0x000fc600078e00ff */
[----:B------:R-:W-:-:S04]  /*c250*/  LOP3.LUT R0, R0, 0xffff, RZ, 0xc0, !PT ;  /* 0x0000ffff00007812 */ /* 0x000fc800078ec0ff */
[----:B------:R-:W-:-:S05]  /*c260*/  SHF.R.U32.HI R0, RZ, 0x5, R0 ;  /* 0x00000005ff007819 */ /* 0x000fca0000011600 */
[----:B------:R-:W-:Y:S01]  /*c270*/  VIADD R2, R0, 0x10 ;  /* 0x0000001000027836 */ /* 0x000fe20000000000 */
[----:B------:R-:W-:Y:S01]  /*c280*/  SHF.L.U32 R0, R3, R0, RZ ;  /* 0x0000000003007219 */ /* 0x000fe200000006ff */
[----:B-1----:R-:W-:-:S03]  /*c290*/  ULEA UR7, UR6, UR4, 0x18 ;  /* 0x0000000406077291 */ /* 0x002fc6000f8ec0ff */
[----:B------:R-:W-:-:S04]  /*c2a0*/  SHF.L.U32 R3, R7, R2, RZ ;  /* 0x0000000207037219 */ /* 0x000fc800000006ff */
[----:B------:R-:W-:Y:S02]  /*c2b0*/  LOP3.LUT R0, R3, R0, RZ, 0xfc, !PT ;  /* 0x0000000003007212 */ /* 0x000fe400078efcff */
[----:B------:R-:W0:Y:S02]  /*c2c0*/  LDS R5, [UR7] ;  /* 0x00000007ff057984 */ /* 0x000e240008000800 */
[C---:B------:R-:W-:Y:S02]  /*c2d0*/  LOP3.LUT R2, R0.reuse, 0xffff, RZ, 0xc0, !PT ;  /* 0x0000ffff00027812 */ /* 0x040fe400078ec0ff */
[----:B0-----:R-:W-:-:S04]  /*c2e0*/  LOP3.LUT R3, R0, 0xffff, R5, 0x80, !PT ;  /* 0x0000ffff00037812 */ /* 0x001fc800078e8005 */
[----:B------:R-:W-:-:S13]  /*c2f0*/  ISETP.NE.AND P0, PT, R3, R2, PT ;  /* 0x000000020300720c */ /* 0x000fda0003f05270 */
[----:B------:R-:W-:Y:S05]  /*c300*/  @P0 BRA `(.L_x_23) ;  /* 0x0000000000500947 */ /* 0x000fea0003800000 */
[----:B------:R-:W-:Y:S02]  /*c310*/  SHF.R.U32.HI R5, RZ, 0x10, R5 ;  /* 0x00000010ff057819 */ /* 0x000fe40000011605 */
[----:B------:R-:W-:-:S04]  /*c320*/  SHF.R.U32.HI R2, RZ, 0x10, R0 ;  /* 0x00000010ff027819 */ /* 0x000fc80000011600 */
[----:B------:R-:W-:-:S04]  /*c330*/  LOP3.LUT R5, R5, R2, RZ, 0xc0, !PT ;  /* 0x0000000205057212 */ /* 0x000fc800078ec0ff */
[----:B------:R-:W-:-:S13]  /*c340*/  ISETP.NE.AND P0, PT, R5, R2, PT ;  /* 0x000000020500720c */ /* 0x000fda0003f05270 */
[----:B------:R-:W-:Y:S05]  /*c350*/  @P0 BRA `(.L_x_24) ;  /* 0x0000000000300947 */ /* 0x000fea0003800000 */
[----:B------:R-:W-:Y:S01]  /*c360*/  R2UR UR4, R0 ;  /* 0x00000000000472ca */ /* 0x000fe200000e0000 */
[----:B------:R-:W-:Y:S01]  /*c370*/  VOTEU.ANY UR6, UPT, PT ;  /* 0x0000000000067886 */ /* 0x000fe200038e0100 */
[----:B------:R-:W0:Y:S01]  /*c380*/  S2R R0, SR_LANEID ;  /* 0x0000000000007919 */ /* 0x000e220000000000 */
[----:B------:R-:W-:-:S10]  /*c390*/  UFLO.U32 UR6, UR6 ;  /* 0x00000006000672bd */ /* 0x000fd400080e0000 */
[----:B------:R-:W-:-:S06]  /*c3a0*/  ULOP3.LUT UR4, URZ, UR4, URZ, 0x33, !UPT ;  /* 0x00000004ff047292 */ /* 0x000fcc000f8e33ff */
[----:B------:R-:W-:-:S04]  /*c3b0*/  MOV R2, UR4 ;  /* 0x0000000400027c02 */ /* 0x000fc80008000f00 */
[----:B------:R-:W1:Y:S02]  /*c3c0*/  REDUX UR8, R2 ;  /* 0x00000000020873c4 */ /* 0x000e640000000000 */
[----:B------:R2:W-:Y:S01]  /*c3d0*/  UTCATOMSWS.AND URZ, UR4 ;  /* 0x0000000400ff79e3 */ /* 0x0005e20008000000 */
[----:B0-----:R-:W-:Y:S01]  /*c3e0*/  ISETP.EQ.U32.AND P0, PT, R0, UR6, PT ;  /* 0x0000000600007c0c */ /* 0x001fe2000bf02070 */
[----:B-1----:R-:W-:-:S12]  /*c3f0*/  IMAD.U32 R0, RZ, RZ, UR8 ;  /* 0x00000008ff007e24 */ /* 0x002fd8000f8e00ff */
[----:B------:R2:W-:Y:S01]  /*c400*/  @P0 ATOMS.AND RZ, [UR7], R0 ;  /* 0x00000000ffff098c */ /* 0x0005e2000a800007 */
[----:B------:R-:W-:Y:S05]  /*c410*/  BRA `(.L_x_22) ;  /* 0x0000000000147947 */ /* 0x000fea0003800000 */
.L_x_24:
[----:B------:R-:W-:-:S07]  /*c420*/  MOV R2, 0xc440 ;  /* 0x0000c44000027802 */ /* 0x000fce0000000f00 */
[----:B------:R-:W-:Y:S05]  /*c430*/  CALL.REL.NOINC `($__internal_0_$__cuda_sm10x_tcgen05_guardrail_trap_col_being_dealloced_not_returned_by_alloc) ;  /* 0x0000000000447944 */ /* 0x000fea0003c00000 */
[----:B------:R-:W-:Y:S05]  /*c440*/  BRA `(.L_x_22) ;  /* 0x0000000000087947 */ /* 0x000fea0003800000 */
.L_x_23:
[----:B------:R-:W-:-:S07]  /*c450*/  MOV R2, 0xc470 ;  /* 0x0000c47000027802 */ /* 0x000fce0000000f00 */
[----:B------:R-:W-:Y:S05]  /*c460*/  CALL.REL.NOINC `($__internal_2_$__cuda_sm10x_tcgen05_guardrail_trap_unallocated_columns_being_dealloced) ;  /* 0x0000000000507944 */ /* 0x000fea0003c00000 */
.L_x_22:
[----:B------:R-:W-:Y:S01]  /*c470*/  NOP ;  /* 0x0000000000007918 */ /* 0x000fe20000000000 */
[----:B--2---:R-:W-:Y:S05]  /*c480*/  EXIT ;  /* 0x000000000000794d */ /* 0x004fea0003800000 */
.L_x_8:
[----:B------:R-:W1:Y:S02]  /*c490*/  SYNCS.PHASECHK.TRANS64.TRYWAIT P2, [UR4+0x12000], RZ ;  /* 0x012000ffff0075a7 */ /* 0x000e640008041104 */
[----:B-1----:R-:W-:Y:S05]  /*c4a0*/  @!P2 BRA `(.L_x_8) ;  /* 0xfffffffc00f8a947 */ /* 0x002fea000383ffff */
[----:B------:R-:W-:Y:S05]  /*c4b0*/  BRA `(.L_x_7) ;  /* 0xffffff7800b87947 */ /* 0x000fea000383ffff */
.L_x_17:
[----:B------:R-:W0:Y:S02]  /*c4c0*/  SYNCS.PHASECHK.TRANS64.TRYWAIT P0, [UR4+0x16010], RZ ;  /* 0x016010ffff0075a7 */ /* 0x000e240008001104 */
[----:B0-----:R-:W-:Y:S05]  /*c4d0*/  @!P0 BRA `(.L_x_17) ;  /* 0xfffffffc00f88947 */ /* 0x001fea000383ffff */
[----:B------:R-:W-:Y:S05]  /*c4e0*/  BRA `(.L_x_25) ;  /* 0xffffff9c00ec7947 */ /* 0x000fea000383ffff */
.L_x_18:
[----:B------:R-:W0:Y:S02]  /*c4f0*/  SYNCS.PHASECHK.TRANS64.TRYWAIT P0, [R234+URZ], R13 ;  /* 0x0000000dea0075a7 */ /* 0x000e2400080011ff */
[----:B0-----:R-:W-:Y:S05]  /*c500*/  @!P0 BRA `(.L_x_18) ;  /* 0xfffffffc00f88947 */ /* 0x001fea000383ffff */
[----:B------:R-:W-:Y:S05]  /*c510*/  BRA `(.L_x_26) ;  /* 0xffffffa400787947 */ /* 0x000fea000383ffff */
.L_x_21:
[----:B------:R-:W1:Y:S02]  /*c520*/  SYNCS.PHASECHK.TRANS64.TRYWAIT P0, [R234+URZ], R5 ;  /* 0x00000005ea0075a7 */ /* 0x000e6400080011ff */
[----:B-1----:R-:W-:Y:S05]  /*c530*/  @!P0 BRA `(.L_x_21) ;  /* 0xfffffffc00f88947 */ /* 0x002fea000383ffff */
[----:B------:R-:W-:Y:S05]  /*c540*/  BRA `(.L_x_27) ;  /* 0xffffffb400047947 */ /* 0x000fea000383ffff */
        .weak           $__internal_0_$__cuda_sm10x_tcgen05_guardrail_trap_col_being_dealloced_not_returned_by_alloc
        .type           $__internal_0_$__cuda_sm10x_tcgen05_guardrail_trap_col_being_dealloced_not_returned_by_alloc,@function
        .size           $__internal_0_$__cuda_sm10x_tcgen05_guardrail_trap_col_being_dealloced_not_returned_by_alloc,($__internal_1_$__cuda_sm10x_tcgen05_guardrail_trap_phase_invalid_during_alloc - $__internal_0_$__cuda_sm10x_tcgen05_guardrail_trap_col_being_dealloced_not_returned_by_alloc)
$__internal_0_$__cuda_sm10x_tcgen05_guardrail_trap_col_being_dealloced_not_returned_by_alloc:
[----:B------:R-:W-:Y:S05]  /*c550*/  BPT.TRAP 0x1 ;  /* 0x000000040000795c */ /* 0x000fea0000300000 */
[----:B------:R-:W-:-:S04]  /*c560*/  IMAD.MOV.U32 R3, RZ, RZ, 0x0 ;  /* 0x00000000ff037424 */ /* 0x000fc800078e00ff */
[----:B------:R-:W-:Y:S05]  /*c570*/  RET.REL.NODEC R2 `(attn_fwd) ;  /* 0xffffff3802a07950 */ /* 0x000fea0003c3ffff */
        .weak           $__internal_1_$__cuda_sm10x_tcgen05_guardrail_trap_phase_invalid_during_alloc
        .type           $__internal_1_$__cuda_sm10x_tcgen05_guardrail_trap_phase_invalid_during_alloc,@function
        .size           $__internal_1_$__cuda_sm10x_tcgen05_guardrail_trap_phase_invalid_during_alloc,($__internal_2_$__cuda_sm10x_tcgen05_guardrail_trap_unallocated_columns_being_dealloced - $__internal_1_$__cuda_sm10x_tcgen05_guardrail_trap_phase_invalid_during_alloc)
$__internal_1_$__cuda_sm10x_tcgen05_guardrail_trap_phase_invalid_during_alloc:
[----:B------:R-:W-:Y:S05]  /*c580*/  BPT.TRAP 0x1 ;  /* 0x000000040000795c */ /* 0x000fea0000300000 */
[----:B------:R-:W-:-:S04]  /*c590*/  HFMA2 R3, -RZ, RZ, 0, 0 ;  /* 0x00000000ff037431 */ /* 0x000fc800000001ff */
[----:B------:R-:W-:Y:S05]  /*c5a0*/  RET.REL.NODEC R2 `(attn_fwd) ;  /* 0xffffff3802947950 */ /* 0x000fea0003c3ffff */
        .weak           $__internal_2_$__cuda_sm10x_tcgen05_guardrail_trap_unallocated_columns_being_dealloced
        .type           $__internal_2_$__cuda_sm10x_tcgen05_guardrail_trap_unallocated_columns_being_dealloced,@function
        .size           $__internal_2_$__cuda_sm10x_tcgen05_guardrail_trap_unallocated_columns_being_dealloced,(.L_x_31 - $__internal_2_$__cuda_sm10x_tcgen05_guardrail_trap_unallocated_columns_being_dealloced)
$__internal_2_$__cuda_sm10x_tcgen05_guardrail_trap_unallocated_columns_being_dealloced:
[----:B------:R-:W-:Y:S05]  /*c5b0*/  BPT.TRAP 0x1 ;  /* 0x000000040000795c */ /* 0x000fea0000300000 */
[----:B------:R-:W-:-:S04]  /*c5c0*/  IMAD.MOV.U32 R3, RZ, RZ, 0x0 ;  /* 0x00000000ff037424 */ /* 0x000fc800078e00ff */
[----:B------:R-:W-:Y:S05]  /*c5d0*/  RET.REL.NODEC R2 `(attn_fwd) ;  /* 0xffffff3802887950 */ /* 0x000fea0003c3ffff */
.L_x_28:
[----:B------:R-:W-:-:S00]  /*c5e0*/  BRA `(.L_x_28) ;  /* 0xfffffffc00fc7947 */ /* 0x000fc0000383ffff */
[----:B------:R-:W-:-:S00]  /*c5f0*/  NOP ;  /* 0x0000000000007918 */ /* 0x000fc00000000000 */
        /* <DEDUP_REMOVED lines=8> */
.L_x_31:


//--------------------- .nv.global.init           --------------------------
	.section	.nv.global.init,"aw",@progbits
.nv.global.init:
	.type		_$_str,@object
	.size		_$_str,(.L_3 - _$_str)
_$_str:
        /*0000*/ 	.byte	0x5f, 0x5f, 0x43, 0x55, 0x44, 0x41, 0x5f, 0x46, 0x54, 0x5a, 0x00
.L_3:


//--------------------- .nv.shared.attn_fwd       --------------------------
	.section	.nv.shared.attn_fwd,"aw",@nobits
	.sectionflags	@""
	.align	16
	.zero		1024


//--------------------- .nv.shared.reserved.0     --------------------------
	.section	.nv.shared.reserved.0,"aw",@nobits
	.align	8
	.weak		__nv_reservedSMEM_offset_0_alias
	.size		__nv_reservedSMEM_offset_0_alias, 0, 64
	.other		__nv_reservedSMEM_offset_0_alias,@"STO_CUDA_RESERVED_SHARED STV_DEFAULT"
__nv_reservedSMEM_offset_0_alias:
	.zero		0
.nv.shared.reserved.0:
	.zero		64
	.weak		__nv_reservedSMEM_allocation_phase
	.type		__nv_reservedSMEM_allocation_phase,@object
	.size		__nv_reservedSMEM_allocation_phase,(.L_0 - __nv_reservedSMEM_allocation_phase)
__nv_reservedSMEM_allocation_phase:
	.zero		1
.L_0:
	.zero		7
	.weak		__nv_reservedSMEM_devtool_atexit_pc
	.type		__nv_reservedSMEM_devtool_atexit_pc,@object
	.size		__nv_reservedSMEM_devtool_atexit_pc,(__nv_reservedSMEM_allocation_mask - __nv_reservedSMEM_devtool_atexit_pc)
__nv_reservedSMEM_devtool_atexit_pc:
	.zero		8
	.weak		__nv_reservedSMEM_allocation_mask
	.type		__nv_reservedSMEM_allocation_mask,@object
	.size		__nv_reservedSMEM_allocation_mask,(.L_2 - __nv_reservedSMEM_allocation_mask)
__nv_reservedSMEM_allocation_mask:
	.zero		4
.L_2:


//--------------------- .nv.constant0.attn_fwd    --------------------------
	.section	.nv.constant0.attn_fwd,"a",@progbits
	.sectionflags	@""
	.align	4
.nv.constant0.attn_fwd:
	.zero		1032


//--------------------- SYMBOLS --------------------------

	.type		.nv.reservedSmem.offset0,@object
	.size		.nv.reservedSmem.offset0,0x4
	.type		.nv.reservedSmem.cap,@object
	.size		.nv.reservedSmem.cap,0x4
